	.target	sm_90a

	.elftype	@"ET_EXEC"


//--------------------- .note.nv.tkinfo           --------------------------
	.section	.note.nv.tkinfo,"",@"SHT_NOTE"
	.sectionflags	@"SHF_NOTE_NV_TKINFO"
	.tkinfo
        /*0018*/ 	.word	0x00000002
        /*0030*/ 	.string	""
        /*0030*/ 	.string	"ptxas"
        /*0030*/ 	.string	"Cuda compilation tools, release 13.0, V13.0.88"
        /*0030*/ 	.string	"Build cuda_13.0.r13.0/compiler.36424714_0"
        /*0030*/ 	.string	"-arch sm_90a -m 64 "



//--------------------- .note.nv.cuinfo           --------------------------
	.section	.note.nv.cuinfo,"",@"SHT_NOTE"
	.sectionflags	@"SHF_NOTE_NV_CUINFO"
        /*0018*/ 	.short	0x0002
        /*001a*/ 	.short	0x005a
        /*001c*/ 	.short	0x0082
	.zero		2


//--------------------- .nv.info                  --------------------------
	.section	.nv.info,"",@"SHT_CUDA_INFO"
	.align	4


	//----- nvinfo : EIATTR_REGCOUNT
	.align		4
        /*0000*/ 	.byte	0x04, 0x2f
        /*0002*/ 	.short	(.L_15 - .L_14)
	.align		4
.L_14:
        /*0004*/ 	.word	index@(_ZN7cutlass13device_kernelINS_4gemm6kernel13GemmUniversalIN4cute5tupleIJiiiiEEENS1_10collective13CollectiveMmaINS1_34MainloopSm90TmaGmmaWarpSpecializedILi4ENS5_IJNS4_1CILi1EEESB_SB_EEENS1_35KernelTmaWarpSpecializedCooperativeEEENS5_IJNSA_ILi256EEENSA_ILi160EEENSA_ILi128EEEEEEaNS5_IJlSB_lEEEaSJ_NS4_8TiledMMAINS4_8MMA_AtomIJNS4_4SM904GMMA26MMA_64x32x32_S32S8S8_SS_TNEEEENS4_6LayoutINS5_IJNSA_ILi2EEESB_SB_EEENS5_IJSB_NSA_ILi0EEEST_EEEEENS5_IJNS4_10UnderscoreESW_SW_EEEEENS4_13SM90_TMA_LOADENS4_14ComposedLayoutINS4_7SwizzleILi3ELi4ELi3EEENS4_18smem_ptr_flag_bitsILi8EEENSQ_INS5_IJNSA_ILi8EEESH_EEENS5_IJSH_SB_EEEEEEEvNS4_8identityESZ_S19_vS1A_EENS_8epilogue10collective6detail29Sm90TmaWarpSpecializedAdapterINS1D_15DefaultEpilogueIaSJ_SJ_NS1C_6thread17LinearCombinationIaLi1EiiLNS1H_9ScaleType4KindE0ELNS_15FloatRoundStyleE2EaEENS1_15EpilogueDefaultEEEEEvvEEEEvNT_6ParamsE)
        /*0008*/ 	.word	0x000000a8


	//----- nvinfo : EIATTR_FRAME_SIZE
	.align		4
.L_15:
        /*000c*/ 	.byte	0x04, 0x11
        /*000e*/ 	.short	(.L_17 - .L_16)
	.align		4
.L_16:
        /*0010*/ 	.word	index@(_ZN7cutlass13device_kernelINS_4gemm6kernel13GemmUniversalIN4cute5tupleIJiiiiEEENS1_10collective13CollectiveMmaINS1_34MainloopSm90TmaGmmaWarpSpecializedILi4ENS5_IJNS4_1CILi1EEESB_SB_EEENS1_35KernelTmaWarpSpecializedCooperativeEEENS5_IJNSA_ILi256EEENSA_ILi160EEENSA_ILi128EEEEEEaNS5_IJlSB_lEEEaSJ_NS4_8TiledMMAINS4_8MMA_AtomIJNS4_4SM904GMMA26MMA_64x32x32_S32S8S8_SS_TNEEEENS4_6LayoutINS5_IJNSA_ILi2EEESB_SB_EEENS5_IJSB_NSA_ILi0EEEST_EEEEENS5_IJNS4_10UnderscoreESW_SW_EEEEENS4_13SM90_TMA_LOADENS4_14ComposedLayoutINS4_7SwizzleILi3ELi4ELi3EEENS4_18smem_ptr_flag_bitsILi8EEENSQ_INS5_IJNSA_ILi8EEESH_EEENS5_IJSH_SB_EEEEEEEvNS4_8identityESZ_S19_vS1A_EENS_8epilogue10collective6detail29Sm90TmaWarpSpecializedAdapterINS1D_15DefaultEpilogueIaSJ_SJ_NS1C_6thread17LinearCombinationIaLi1EiiLNS1H_9ScaleType4KindE0ELNS_15FloatRoundStyleE2EaEENS1_15EpilogueDefaultEEEEEvvEEEEvNT_6ParamsE)
        /*0014*/ 	.word	0x00000000


	//----- nvinfo : EIATTR_MIN_STACK_SIZE
	.align		4
.L_17:
        /*0018*/ 	.byte	0x04, 0x12
        /*001a*/ 	.short	(.L_19 - .L_18)
	.align		4
.L_18:
        /*001c*/ 	.word	index@(_ZN7cutlass13device_kernelINS_4gemm6kernel13GemmUniversalIN4cute5tupleIJiiiiEEENS1_10collective13CollectiveMmaINS1_34MainloopSm90TmaGmmaWarpSpecializedILi4ENS5_IJNS4_1CILi1EEESB_SB_EEENS1_35KernelTmaWarpSpecializedCooperativeEEENS5_IJNSA_ILi256EEENSA_ILi160EEENSA_ILi128EEEEEEaNS5_IJlSB_lEEEaSJ_NS4_8TiledMMAINS4_8MMA_AtomIJNS4_4SM904GMMA26MMA_64x32x32_S32S8S8_SS_TNEEEENS4_6LayoutINS5_IJNSA_ILi2EEESB_SB_EEENS5_IJSB_NSA_ILi0EEEST_EEEEENS5_IJNS4_10UnderscoreESW_SW_EEEEENS4_13SM90_TMA_LOADENS4_14ComposedLayoutINS4_7SwizzleILi3ELi4ELi3EEENS4_18smem_ptr_flag_bitsILi8EEENSQ_INS5_IJNSA_ILi8EEESH_EEENS5_IJSH_SB_EEEEEEEvNS4_8identityESZ_S19_vS1A_EENS_8epilogue10collective6detail29Sm90TmaWarpSpecializedAdapterINS1D_15DefaultEpilogueIaSJ_SJ_NS1C_6thread17LinearCombinationIaLi1EiiLNS1H_9ScaleType4KindE0ELNS_15FloatRoundStyleE2EaEENS1_15EpilogueDefaultEEEEEvvEEEEvNT_6ParamsE)
        /*0020*/ 	.word	0x00000000
.L_19:


//--------------------- .nv.compat                --------------------------
	.section	.nv.compat,"",@"SHT_CUDA_COMPAT_INFO"
	.align	4
        /*0000*/ 	.byte	0x02, 0x09, 0x01, 0x00, 0x02, 0x02, 0x04, 0x00, 0x02, 0x05, 0x05, 0x00, 0x03, 0x07, 0x01, 0x01
        /*0010*/ 	.byte	0x02, 0x03, 0x01, 0x00, 0x02, 0x06, 0x01, 0x00, 0x04, 0x0b, 0x08, 0x00, 0x00, 0x00, 0x00, 0x00
        /*0020*/ 	.byte	0x00, 0x00, 0x00, 0x00


//--------------------- .nv.info._ZN7cutlass13device_kernelINS_4gemm6kernel13GemmUniversalIN4cute5tupleIJiiiiEEENS1_10collective13CollectiveMmaINS1_34MainloopSm90TmaGmmaWarpSpecializedILi4ENS5_IJNS4_1CILi1EEESB_SB_EEENS1_35KernelTmaWarpSpecializedCooperativeEEENS5_IJNSA_ILi256EEENSA_ILi160EEENSA_ILi128EEEEEEaNS5_IJlSB_lEEEaSJ_NS4_8TiledMMAINS4_8MMA_AtomIJNS4_4SM904GMMA26MMA_64x32x32_S32S8S8_SS_TNEEEENS4_6LayoutINS5_IJNSA_ILi2EEESB_SB_EEENS5_IJSB_NSA_ILi0EEEST_EEEEENS5_IJNS4_10UnderscoreESW_SW_EEEEENS4_13SM90_TMA_LOADENS4_14ComposedLayoutINS4_7SwizzleILi3ELi4ELi3EEENS4_18smem_ptr_flag_bitsILi8EEENSQ_INS5_IJNSA_ILi8EEESH_EEENS5_IJSH_SB_EEEEEEEvNS4_8identityESZ_S19_vS1A_EENS_8epilogue10collective6detail29Sm90TmaWarpSpecializedAdapterINS1D_15DefaultEpilogueIaSJ_SJ_NS1C_6thread17LinearCombinationIaLi1EiiLNS1H_9ScaleType4KindE0ELNS_15FloatRoundStyleE2EaEENS1_15EpilogueDefaultEEEEEvvEEEEvNT_6ParamsE --------------------------
	.section	.nv.info._ZN7cutlass13device_kernelINS_4gemm6kernel13GemmUniversalIN4cute5tupleIJiiiiEEENS1_10collective13CollectiveMmaINS1_34MainloopSm90TmaGmmaWarpSpecializedILi4ENS5_IJNS4_1CILi1EEESB_SB_EEENS1_35KernelTmaWarpSpecializedCooperativeEEENS5_IJNSA_ILi256EEENSA_ILi160EEENSA_ILi128EEEEEEaNS5_IJlSB_lEEEaSJ_NS4_8TiledMMAINS4_8MMA_AtomIJNS4_4SM904GMMA26MMA_64x32x32_S32S8S8_SS_TNEEEENS4_6LayoutINS5_IJNSA_ILi2EEESB_SB_EEENS5_IJSB_NSA_ILi0EEEST_EEEEENS5_IJNS4_10UnderscoreESW_SW_EEEEENS4_13SM90_TMA_LOADENS4_14ComposedLayoutINS4_7SwizzleILi3ELi4ELi3EEENS4_18smem_ptr_flag_bitsILi8EEENSQ_INS5_IJNSA_ILi8EEESH_EEENS5_IJSH_SB_EEEEEEEvNS4_8identityESZ_S19_vS1A_EENS_8epilogue10collective6detail29Sm90TmaWarpSpecializedAdapterINS1D_15DefaultEpilogueIaSJ_SJ_NS1C_6thread17LinearCombinationIaLi1EiiLNS1H_9ScaleType4KindE0ELNS_15FloatRoundStyleE2EaEENS1_15EpilogueDefaultEEEEEvvEEEEvNT_6ParamsE,"",@"SHT_CUDA_INFO"
	.sectionflags	@""
	.align	4


	//----- nvinfo : EIATTR_CUDA_API_VERSION
	.align		4
        /*0000*/ 	.byte	0x04, 0x37
        /*0002*/ 	.short	(.L_21 - .L_20)
.L_20:
        /*0004*/ 	.word	0x00000082


	//----- nvinfo : EIATTR_KPARAM_INFO
	.align		4
.L_21:
        /*0008*/ 	.byte	0x04, 0x17
        /*000a*/ 	.short	(.L_23 - .L_22)
.L_22:
        /*000c*/ 	.word	0x00000000
        /*0010*/ 	.short	0x0000
        /*0012*/ 	.short	0x0070
        /*0014*/ 	.byte	0x00, 0xf0, 0x01, 0x10


	//----- nvinfo : EIATTR_SPARSE_MMA_MASK
	.align		4
.L_23:
        /*0018*/ 	.byte	0x03, 0x50
        /*001a*/ 	.short	0x0000


	//----- nvinfo : EIATTR_MAXREG_COUNT
	.align		4
        /*001c*/ 	.byte	0x03, 0x1b
        /*001e*/ 	.short	0x00a8


	//----- nvinfo : EIATTR_NUM_BARRIERS
	.align		4
        /*0020*/ 	.byte	0x02, 0x4c
        /*0022*/ 	.byte	0x01
	.zero		1


	//----- nvinfo : EIATTR_EXTERNS
	.align		4
        /*0024*/ 	.byte	0x04, 0x0f
        /*0026*/ 	.short	(.L_25 - .L_24)


	//   ....[0]....
	.align		4
.L_24:
        /*0028*/ 	.word	index@(__assertfail)


	//----- nvinfo : EIATTR_MERCURY_ISA_VERSION
	.align		4
.L_25:
        /*002c*/ 	.byte	0x03, 0x5f
        /*002e*/ 	.short	0x0101


	//----- nvinfo : EIATTR_INT_WARP_WIDE_INSTR_OFFSETS
	.align		4
        /*0030*/ 	.byte	0x04, 0x31
        /*0032*/ 	.short	(.L_27 - .L_26)


	//   ....[0]....
.L_26:
        /*0034*/ 	.word	0x000004f0


	//   ....[1]....
        /*0038*/ 	.word	0x00000500


	//   ....[2]....
        /*003c*/ 	.word	0x00000590


	//----- nvinfo : EIATTR_COOP_GROUP_MASK_REGIDS
	.align		4
.L_27:
        /*0040*/ 	.byte	0x04, 0x29
        /*0042*/ 	.short	(.L_29 - .L_28)


	//   ....[0]....
.L_28:
        /*0044*/ 	.word	0xffffffff


	//   ....[1]....
        /*0048*/ 	.word	0xffffffff


	//   ....[2]....
        /*004c*/ 	.word	0xffffffff


	//   ....[3]....
        /*0050*/ 	.word	0xffffffff


	//   ....[4]....
        /*0054*/ 	.word	0xffffffff


	//----- nvinfo : EIATTR_COOP_GROUP_INSTR_OFFSETS
	.align		4
.L_29:
        /*0058*/ 	.byte	0x04, 0x28
        /*005a*/ 	.short	(.L_31 - .L_30)


	//   ....[0]....
.L_30:
        /*005c*/ 	.word	0x00000060


	//   ....[1]....
        /*0060*/ 	.word	0x00000070


	//   ....[2]....
        /*0064*/ 	.word	0x00000190


	//   ....[3]....
        /*0068*/ 	.word	0x000003a0


	//   ....[4]....
        /*006c*/ 	.word	0x00001110


	//----- nvinfo : EIATTR_REG_RECONFIG
	.align		4
.L_31:
        /*0070*/ 	.byte	0x01, 0x54
	.zero		2


	//----- nvinfo : EIATTR_SYSCALL_OFFSETS
	.align		4
        /*0074*/ 	.byte	0x04, 0x46
        /*0076*/ 	.short	(.L_33 - .L_32)


	//   ....[0]....
.L_32:
        /*0078*/ 	.word	0x000012e0


	//----- nvinfo : EIATTR_MBARRIER_INSTR_OFFSETS
	.align		4
.L_33:
        /*007c*/ 	.byte	0x04, 0x39
        /*007e*/ 	.short	(.L_35 - .L_34)


	//   ....[0]....
.L_34:
        /*0080*/ 	.word	0x00000310
        /*0084*/ 	.word	0x000000ff
        /*0088*/ 	.word	0x00000000
        /*008c*/ 	.short	0x0100
        /*008e*/ 	.byte	0x08
	.zero		1


	//   ....[1]....
        /*0090*/ 	.word	0x00000320
        /*0094*/ 	.word	0x000000ff
        /*0098*/ 	.word	0x00000020
        /*009c*/ 	.short	0x0100
        /*009e*/ 	.byte	0x08
	.zero		1


	//   ....[2]....
        /*00a0*/ 	.word	0x00000330
        /*00a4*/ 	.word	0x000000ff
        /*00a8*/ 	.word	0x00000008
        /*00ac*/ 	.short	0x0100
        /*00ae*/ 	.byte	0x08
	.zero		1


	//   ....[3]....
        /*00b0*/ 	.word	0x00000340
        /*00b4*/ 	.word	0x000000ff
        /*00b8*/ 	.word	0x00000028
        /*00bc*/ 	.short	0x0100
        /*00be*/ 	.byte	0x08
	.zero		1


	//   ....[4]....
        /*00c0*/ 	.word	0x00000350
        /*00c4*/ 	.word	0x000000ff
        /*00c8*/ 	.word	0x00000010
        /*00cc*/ 	.short	0x0100
        /*00ce*/ 	.byte	0x08
	.zero		1


	//   ....[5]....
        /*00d0*/ 	.word	0x00000360
        /*00d4*/ 	.word	0x000000ff
        /*00d8*/ 	.word	0x00000030
        /*00dc*/ 	.short	0x0100
        /*00de*/ 	.byte	0x08
	.zero		1


	//   ....[6]....
        /*00e0*/ 	.word	0x00000370
        /*00e4*/ 	.word	0x000000ff
        /*00e8*/ 	.word	0x00000018
        /*00ec*/ 	.short	0x0100
        /*00ee*/ 	.byte	0x08
	.zero		1


	//   ....[7]....
        /*00f0*/ 	.word	0x00000380
        /*00f4*/ 	.word	0x000000ff
        /*00f8*/ 	.word	0x00000038
        /*00fc*/ 	.short	0x0100
        /*00fe*/ 	.byte	0x08
	.zero		1


	//   ....[8]....
        /*0100*/ 	.word	0x00000610
        /*0104*/ 	.word	0x000000ff
        /*0108*/ 	.word	0x00000050
        /*010c*/ 	.short	0x0100
        /*010e*/ 	.byte	0x10
	.zero		1


	//   ....[9]....
        /*0110*/ 	.word	0x00000680
        /*0114*/ 	.word	0x000000ff
        /*0118*/ 	.word	0x00000058
        /*011c*/ 	.short	0x0100
        /*011e*/ 	.byte	0x10
	.zero		1


	//   ....[10]....
        /*0120*/ 	.word	0x000013c0
        /*0124*/ 	.word	0x00000003
        /*0128*/ 	.word	0x00000000
        /*012c*/ 	.short	0x010a
        /*012e*/ 	.byte	0x3f
	.zero		1


	//   ....[11]....
        /*0130*/ 	.word	0x00001400
        /*0134*/ 	.word	0x00000003
        /*0138*/ 	.word	0x00000000
        /*013c*/ 	.short	0x010a
        /*013e*/ 	.byte	0x3f
	.zero		1


	//   ....[12]....
        /*0140*/ 	.word	0x00002550
        /*0144*/ 	.word	0x00000003
        /*0148*/ 	.word	0x00000000
        /*014c*/ 	.short	0x010a
        /*014e*/ 	.byte	0x3f
	.zero		1


	//   ....[13]....
        /*0150*/ 	.word	0x00002590
        /*0154*/ 	.word	0x00000003
        /*0158*/ 	.word	0x00000000
        /*015c*/ 	.short	0x010a
        /*015e*/ 	.byte	0x3f
	.zero		1


	//   ....[14]....
        /*0160*/ 	.word	0x00003590
        /*0164*/ 	.word	0x00000000
        /*0168*/ 	.word	0x00000000
        /*016c*/ 	.short	0x0101
        /*016e*/ 	.byte	0x3f
	.zero		1


	//   ....[15]....
        /*0170*/ 	.word	0x00003780
        /*0174*/ 	.word	0x00000000
        /*0178*/ 	.word	0x00000000
        /*017c*/ 	.short	0x0101
        /*017e*/ 	.byte	0x3f
	.zero		1


	//   ....[16]....
        /*0180*/ 	.word	0x0000c810
        /*0184*/ 	.word	0x0000000d
        /*0188*/ 	.word	0x00000020
        /*018c*/ 	.short	0x010a
        /*018e*/ 	.byte	0x3f
	.zero		1


	//   ....[17]....
        /*0190*/ 	.word	0x0000cbf0
        /*0194*/ 	.word	0x00000003
        /*0198*/ 	.word	0x00000058
        /*019c*/ 	.short	0x0101
        /*019e*/ 	.byte	0x3f
	.zero		1


	//   ....[18]....
        /*01a0*/ 	.word	0x0000d340
        /*01a4*/ 	.word	0x00000007
        /*01a8*/ 	.word	0x00000000
        /*01ac*/ 	.short	0x010a
        /*01ae*/ 	.byte	0x3f
	.zero		1


	//   ....[19]....
        /*01b0*/ 	.word	0x0000d3c0
        /*01b4*/ 	.word	0x00000009
        /*01b8*/ 	.word	0x00000000
        /*01bc*/ 	.short	0x010a
        /*01be*/ 	.byte	0x3f
	.zero		1


	//   ....[20]....
        /*01c0*/ 	.word	0x0000d450
        /*01c4*/ 	.word	0x00000006
        /*01c8*/ 	.word	0x00000000
        /*01cc*/ 	.short	0x010a
        /*01ce*/ 	.byte	0x3f
	.zero		1


	//   ....[21]....
        /*01d0*/ 	.word	0x0000d4e0
        /*01d4*/ 	.word	0x00000003
        /*01d8*/ 	.word	0x00000000
        /*01dc*/ 	.short	0x010a
        /*01de*/ 	.byte	0x3f
	.zero		1


	//   ....[22]....
        /*01e0*/ 	.word	0x0000d540
        /*01e4*/ 	.word	0x00000003
        /*01e8*/ 	.word	0x00000000
        /*01ec*/ 	.short	0x010a
        /*01ee*/ 	.byte	0x3f
	.zero		1


	//   ....[23]....
        /*01f0*/ 	.word	0x0000d590
        /*01f4*/ 	.word	0x00000003
        /*01f8*/ 	.word	0x00000000
        /*01fc*/ 	.short	0x010a
        /*01fe*/ 	.byte	0x3f
	.zero		1


	//   ....[24]....
        /*0200*/ 	.word	0x0000d660
        /*0204*/ 	.word	0x0000000d
        /*0208*/ 	.word	0x00000020
        /*020c*/ 	.short	0x010a
        /*020e*/ 	.byte	0x3f
	.zero		1


	//   ....[25]....
        /*0210*/ 	.word	0x0000d730
        /*0214*/ 	.word	0x00000007
        /*0218*/ 	.word	0x00000000
        /*021c*/ 	.short	0x010a
        /*021e*/ 	.byte	0x3f
	.zero		1


	//   ....[26]....
        /*0220*/ 	.word	0x0000d780
        /*0224*/ 	.word	0x00000009
        /*0228*/ 	.word	0x00000000
        /*022c*/ 	.short	0x010a
        /*022e*/ 	.byte	0x3f
	.zero		1


	//   ....[27]....
        /*0230*/ 	.word	0x0000d7d0
        /*0234*/ 	.word	0x00000006
        /*0238*/ 	.word	0x00000000
        /*023c*/ 	.short	0x010a
        /*023e*/ 	.byte	0x3f
	.zero		1


	//----- nvinfo : EIATTR_NUM_MBARRIERS
	.align		4
.L_35:
        /*0240*/ 	.byte	0x03, 0x38
        /*0242*/ 	.short	0x000a


	//----- nvinfo : EIATTR_EXIT_INSTR_OFFSETS
	.align		4
        /*0244*/ 	.byte	0x04, 0x1c
        /*0246*/ 	.short	(.L_37 - .L_36)


	//   ....[0]....
.L_36:
        /*0248*/ 	.word	0x000006e0


	//   ....[1]....
        /*024c*/ 	.word	0x00001050


	//   ....[2]....
        /*0250*/ 	.word	0x0000bdc0


	//   ....[3]....
        /*0254*/ 	.word	0x0000c4b0


	//   ....[4]....
        /*0258*/ 	.word	0x0000d530


	//----- nvinfo : EIATTR_MAX_THREADS
	.align		4
.L_37:
        /*025c*/ 	.byte	0x04, 0x05
        /*025e*/ 	.short	(.L_39 - .L_38)
.L_38:
        /*0260*/ 	.word	0x00000180
        /*0264*/ 	.word	0x00000001
        /*0268*/ 	.word	0x00000001


	//----- nvinfo : EIATTR_CRS_STACK_SIZE
	.align		4
.L_39:
        /*026c*/ 	.byte	0x04, 0x1e
        /*026e*/ 	.short	(.L_41 - .L_40)
.L_40:
        /*0270*/ 	.word	0x00000000


	//----- nvinfo : EIATTR_CBANK_PARAM_SIZE
	.align		4
.L_41:
        /*0274*/ 	.byte	0x03, 0x19
        /*0276*/ 	.short	0x0470


	//----- nvinfo : EIATTR_PARAM_CBANK
	.align		4
        /*0278*/ 	.byte	0x04, 0x0a
        /*027a*/ 	.short	(.L_43 - .L_42)
	.align		4
.L_42:
        /*027c*/ 	.word	index@(.nv.constant0._ZN7cutlass13device_kernelINS_4gemm6kernel13GemmUniversalIN4cute5tupleIJiiiiEEENS1_10collective13CollectiveMmaINS1_34MainloopSm90TmaGmmaWarpSpecializedILi4ENS5_IJNS4_1CILi1EEESB_SB_EEENS1_35KernelTmaWarpSpecializedCooperativeEEENS5_IJNSA_ILi256EEENSA_ILi160EEENSA_ILi128EEEEEEaNS5_IJlSB_lEEEaSJ_NS4_8TiledMMAINS4_8MMA_AtomIJNS4_4SM904GMMA26MMA_64x32x32_S32S8S8_SS_TNEEEENS4_6LayoutINS5_IJNSA_ILi2EEESB_SB_EEENS5_IJSB_NSA_ILi0EEEST_EEEEENS5_IJNS4_10UnderscoreESW_SW_EEEEENS4_13SM90_TMA_LOADENS4_14ComposedLayoutINS4_7SwizzleILi3ELi4ELi3EEENS4_18smem_ptr_flag_bitsILi8EEENSQ_INS5_IJNSA_ILi8EEESH_EEENS5_IJSH_SB_EEEEEEEvNS4_8identityESZ_S19_vS1A_EENS_8epilogue10collective6detail29Sm90TmaWarpSpecializedAdapterINS1D_15DefaultEpilogueIaSJ_SJ_NS1C_6thread17LinearCombinationIaLi1EiiLNS1H_9ScaleType4KindE0ELNS_15FloatRoundStyleE2EaEENS1_15EpilogueDefaultEEEEEvvEEEEvNT_6ParamsE)
        /*0280*/ 	.short	0x0210
        /*0282*/ 	.short	0x0470


	//----- nvinfo : EIATTR_SW_WAR
	.align		4
.L_43:
        /*0284*/ 	.byte	0x04, 0x36
        /*0286*/ 	.short	(.L_45 - .L_44)
.L_44:
        /*0288*/ 	.word	0x00000008
.L_45:


//--------------------- .nv.callgraph             --------------------------
	.section	.nv.callgraph,"",@"SHT_CUDA_CALLGRAPH"
	.align	4
	.sectionentsize	8
	.align		4
        /*0000*/ 	.word	0x00000000
	.align		4
        /*0004*/ 	.word	0xffffffff
	.align		4
        /*0008*/ 	.word	index@(_ZN7cutlass13device_kernelINS_4gemm6kernel13GemmUniversalIN4cute5tupleIJiiiiEEENS1_10collective13CollectiveMmaINS1_34MainloopSm90TmaGmmaWarpSpecializedILi4ENS5_IJNS4_1CILi1EEESB_SB_EEENS1_35KernelTmaWarpSpecializedCooperativeEEENS5_IJNSA_ILi256EEENSA_ILi160EEENSA_ILi128EEEEEEaNS5_IJlSB_lEEEaSJ_NS4_8TiledMMAINS4_8MMA_AtomIJNS4_4SM904GMMA26MMA_64x32x32_S32S8S8_SS_TNEEEENS4_6LayoutINS5_IJNSA_ILi2EEESB_SB_EEENS5_IJSB_NSA_ILi0EEEST_EEEEENS5_IJNS4_10UnderscoreESW_SW_EEEEENS4_13SM90_TMA_LOADENS4_14ComposedLayoutINS4_7SwizzleILi3ELi4ELi3EEENS4_18smem_ptr_flag_bitsILi8EEENSQ_INS5_IJNSA_ILi8EEESH_EEENS5_IJSH_SB_EEEEEEEvNS4_8identityESZ_S19_vS1A_EENS_8epilogue10collective6detail29Sm90TmaWarpSpecializedAdapterINS1D_15DefaultEpilogueIaSJ_SJ_NS1C_6thread17LinearCombinationIaLi1EiiLNS1H_9ScaleType4KindE0ELNS_15FloatRoundStyleE2EaEENS1_15EpilogueDefaultEEEEEvvEEEEvNT_6ParamsE)
	.align		4
        /*000c*/ 	.word	index@(__assertfail)
	.align		4
        /*0010*/ 	.word	0x00000000
	.align		4
        /*0014*/ 	.word	0xfffffffe
	.align		4
        /*0018*/ 	.word	0x00000000
	.align		4
        /*001c*/ 	.word	0xfffffffd
	.align		4
        /*0020*/ 	.word	0x00000000
	.align		4
        /*0024*/ 	.word	0xfffffffc


//--------------------- .nv.constant4             --------------------------
	.section	.nv.constant4,"a",@progbits
	.align	8
	.align		8
.nv.constant4:
        /*0000*/ 	.dword	__assertfail
	.align		8
        /*0008*/ 	.dword	__unnamed_1
	.align		8
        /*0010*/ 	.dword	_ZN39_INTERNAL_f8e7469b_4_k_cu_729ec4c4_68084cuda3std3__45__cpo5beginE
	.align		8
        /*0018*/ 	.dword	_ZN39_INTERNAL_f8e7469b_4_k_cu_729ec4c4_68084cuda3std3__45__cpo3endE
	.align		8
        /*0020*/ 	.dword	_ZN39_INTERNAL_f8e7469b_4_k_cu_729ec4c4_68084cuda3std3__45__cpo6cbeginE
	.align		8
        /*0028*/ 	.dword	_ZN39_INTERNAL_f8e7469b_4_k_cu_729ec4c4_68084cuda3std3__45__cpo4cendE
	.align		8
        /*0030*/ 	.dword	_ZN39_INTERNAL_f8e7469b_4_k_cu_729ec4c4_68084cuda3std3__441_GLOBAL__N__f8e7469b_4_k_cu_729ec4c4_68086ignoreE
	.align		8
        /*0038*/ 	.dword	_ZN39_INTERNAL_f8e7469b_4_k_cu_729ec4c4_68084cuda3std3__419piecewise_constructE
	.align		8
        /*0040*/ 	.dword	_ZN39_INTERNAL_f8e7469b_4_k_cu_729ec4c4_68084cuda3std3__48in_placeE
	.align		8
        /*0048*/ 	.dword	_ZN39_INTERNAL_f8e7469b_4_k_cu_729ec4c4_68084cuda3std6ranges3__45__cpo4swapE
	.align		8
        /*0050*/ 	.dword	_ZN39_INTERNAL_f8e7469b_4_k_cu_729ec4c4_68084cuda3std6ranges3__45__cpo9iter_moveE
	.align		8
        /*0058*/ 	.dword	_ZN39_INTERNAL_f8e7469b_4_k_cu_729ec4c4_68084cute7productE
	.align		8
        /*0060*/ 	.dword	_ZN39_INTERNAL_f8e7469b_4_k_cu_729ec4c4_68084cute1_E
	.align		8
        /*0068*/ 	.dword	$str$22
	.align		8
        /*0070*/ 	.dword	$str$23


//--------------------- .text._ZN7cutlass13device_kernelINS_4gemm6kernel13GemmUniversalIN4cute5tupleIJiiiiEEENS1_10collective13CollectiveMmaINS1_34MainloopSm90TmaGmmaWarpSpecializedILi4ENS5_IJNS4_1CILi1EEESB_SB_EEENS1_35KernelTmaWarpSpecializedCooperativeEEENS5_IJNSA_ILi256EEENSA_ILi160EEENSA_ILi128EEEEEEaNS5_IJlSB_lEEEaSJ_NS4_8TiledMMAINS4_8MMA_AtomIJNS4_4SM904GMMA26MMA_64x32x32_S32S8S8_SS_TNEEEENS4_6LayoutINS5_IJNSA_ILi2EEESB_SB_EEENS5_IJSB_NSA_ILi0EEEST_EEEEENS5_IJNS4_10UnderscoreESW_SW_EEEEENS4_13SM90_TMA_LOADENS4_14ComposedLayoutINS4_7SwizzleILi3ELi4ELi3EEENS4_18smem_ptr_flag_bitsILi8EEENSQ_INS5_IJNSA_ILi8EEESH_EEENS5_IJSH_SB_EEEEEEEvNS4_8identityESZ_S19_vS1A_EENS_8epilogue10collective6detail29Sm90TmaWarpSpecializedAdapterINS1D_15DefaultEpilogueIaSJ_SJ_NS1C_6thread17LinearCombinationIaLi1EiiLNS1H_9ScaleType4KindE0ELNS_15FloatRoundStyleE2EaEENS1_15EpilogueDefaultEEEEEvvEEEEvNT_6ParamsE --------------------------
	.section	.text._ZN7cutlass13device_kernelINS_4gemm6kernel13GemmUniversalIN4cute5tupleIJiiiiEEENS1_10collective13CollectiveMmaINS1_34MainloopSm90TmaGmmaWarpSpecializedILi4ENS5_IJNS4_1CILi1EEESB_SB_EEENS1_35KernelTmaWarpSpecializedCooperativeEEENS5_IJNSA_ILi256EEENSA_ILi160EEENSA_ILi128EEEEEEaNS5_IJlSB_lEEEaSJ_NS4_8TiledMMAINS4_8MMA_AtomIJNS4_4SM904GMMA26MMA_64x32x32_S32S8S8_SS_TNEEEENS4_6LayoutINS5_IJNSA_ILi2EEESB_SB_EEENS5_IJSB_NSA_ILi0EEEST_EEEEENS5_IJNS4_10UnderscoreESW_SW_EEEEENS4_13SM90_TMA_LOADENS4_14ComposedLayoutINS4_7SwizzleILi3ELi4ELi3EEENS4_18smem_ptr_flag_bitsILi8EEENSQ_INS5_IJNSA_ILi8EEESH_EEENS5_IJSH_SB_EEEEEEEvNS4_8identityESZ_S19_vS1A_EENS_8epilogue10collective6detail29Sm90TmaWarpSpecializedAdapterINS1D_15DefaultEpilogueIaSJ_SJ_NS1C_6thread17LinearCombinationIaLi1EiiLNS1H_9ScaleType4KindE0ELNS_15FloatRoundStyleE2EaEENS1_15EpilogueDefaultEEEEEvvEEEEvNT_6ParamsE,"ax",@progbits
	.align	128
.text._ZN7cutlass13device_kernelINS_4gemm6kernel13GemmUniversalIN4cute5tupleIJiiiiEEENS1_10collective13CollectiveMmaINS1_34MainloopSm90TmaGmmaWarpSpecializedILi4ENS5_IJNS4_1CILi1EEESB_SB_EEENS1_35KernelTmaWarpSpecializedCooperativeEEENS5_IJNSA_ILi256EEENSA_ILi160EEENSA_ILi128EEEEEEaNS5_IJlSB_lEEEaSJ_NS4_8TiledMMAINS4_8MMA_AtomIJNS4_4SM904GMMA26MMA_64x32x32_S32S8S8_SS_TNEEEENS4_6LayoutINS5_IJNSA_ILi2EEESB_SB_EEENS5_IJSB_NSA_ILi0EEEST_EEEEENS5_IJNS4_10UnderscoreESW_SW_EEEEENS4_13SM90_TMA_LOADENS4_14ComposedLayoutINS4_7SwizzleILi3ELi4ELi3EEENS4_18smem_ptr_flag_bitsILi8EEENSQ_INS5_IJNSA_ILi8EEESH_EEENS5_IJSH_SB_EEEEEEEvNS4_8identityESZ_S19_vS1A_EENS_8epilogue10collective6detail29Sm90TmaWarpSpecializedAdapterINS1D_15DefaultEpilogueIaSJ_SJ_NS1C_6thread17LinearCombinationIaLi1EiiLNS1H_9ScaleType4KindE0ELNS_15FloatRoundStyleE2EaEENS1_15EpilogueDefaultEEEEEvvEEEEvNT_6ParamsE:
        .type           _ZN7cutlass13device_kernelINS_4gemm6kernel13GemmUniversalIN4cute5tupleIJiiiiEEENS1_10collective13CollectiveMmaINS1_34MainloopSm90TmaGmmaWarpSpecializedILi4ENS5_IJNS4_1CILi1EEESB_SB_EEENS1_35KernelTmaWarpSpecializedCooperativeEEENS5_IJNSA_ILi256EEENSA_ILi160EEENSA_ILi128EEEEEEaNS5_IJlSB_lEEEaSJ_NS4_8TiledMMAINS4_8MMA_AtomIJNS4_4SM904GMMA26MMA_64x32x32_S32S8S8_SS_TNEEEENS4_6LayoutINS5_IJNSA_ILi2EEESB_SB_EEENS5_IJSB_NSA_ILi0EEEST_EEEEENS5_IJNS4_10UnderscoreESW_SW_EEEEENS4_13SM90_TMA_LOADENS4_14ComposedLayoutINS4_7SwizzleILi3ELi4ELi3EEENS4_18smem_ptr_flag_bitsILi8EEENSQ_INS5_IJNSA_ILi8EEESH_EEENS5_IJSH_SB_EEEEEEEvNS4_8identityESZ_S19_vS1A_EENS_8epilogue10collective6detail29Sm90TmaWarpSpecializedAdapterINS1D_15DefaultEpilogueIaSJ_SJ_NS1C_6thread17LinearCombinationIaLi1EiiLNS1H_9ScaleType4KindE0ELNS_15FloatRoundStyleE2EaEENS1_15EpilogueDefaultEEEEEvvEEEEvNT_6ParamsE,@function
        .size           _ZN7cutlass13device_kernelINS_4gemm6kernel13GemmUniversalIN4cute5tupleIJiiiiEEENS1_10collective13CollectiveMmaINS1_34MainloopSm90TmaGmmaWarpSpecializedILi4ENS5_IJNS4_1CILi1EEESB_SB_EEENS1_35KernelTmaWarpSpecializedCooperativeEEENS5_IJNSA_ILi256EEENSA_ILi160EEENSA_ILi128EEEEEEaNS5_IJlSB_lEEEaSJ_NS4_8TiledMMAINS4_8MMA_AtomIJNS4_4SM904GMMA26MMA_64x32x32_S32S8S8_SS_TNEEEENS4_6LayoutINS5_IJNSA_ILi2EEESB_SB_EEENS5_IJSB_NSA_ILi0EEEST_EEEEENS5_IJNS4_10UnderscoreESW_SW_EEEEENS4_13SM90_TMA_LOADENS4_14ComposedLayoutINS4_7SwizzleILi3ELi4ELi3EEENS4_18smem_ptr_flag_bitsILi8EEENSQ_INS5_IJNSA_ILi8EEESH_EEENS5_IJSH_SB_EEEEEEEvNS4_8identityESZ_S19_vS1A_EENS_8epilogue10collective6detail29Sm90TmaWarpSpecializedAdapterINS1D_15DefaultEpilogueIaSJ_SJ_NS1C_6thread17LinearCombinationIaLi1EiiLNS1H_9ScaleType4KindE0ELNS_15FloatRoundStyleE2EaEENS1_15EpilogueDefaultEEEEEvvEEEEvNT_6ParamsE,(.L_x_390 - _ZN7cutlass13device_kernelINS_4gemm6kernel13GemmUniversalIN4cute5tupleIJiiiiEEENS1_10collective13CollectiveMmaINS1_34MainloopSm90TmaGmmaWarpSpecializedILi4ENS5_IJNS4_1CILi1EEESB_SB_EEENS1_35KernelTmaWarpSpecializedCooperativeEEENS5_IJNSA_ILi256EEENSA_ILi160EEENSA_ILi128EEEEEEaNS5_IJlSB_lEEEaSJ_NS4_8TiledMMAINS4_8MMA_AtomIJNS4_4SM904GMMA26MMA_64x32x32_S32S8S8_SS_TNEEEENS4_6LayoutINS5_IJNSA_ILi2EEESB_SB_EEENS5_IJSB_NSA_ILi0EEEST_EEEEENS5_IJNS4_10UnderscoreESW_SW_EEEEENS4_13SM90_TMA_LOADENS4_14ComposedLayoutINS4_7SwizzleILi3ELi4ELi3EEENS4_18smem_ptr_flag_bitsILi8EEENSQ_INS5_IJNSA_ILi8EEESH_EEENS5_IJSH_SB_EEEEEEEvNS4_8identityESZ_S19_vS1A_EENS_8epilogue10collective6detail29Sm90TmaWarpSpecializedAdapterINS1D_15DefaultEpilogueIaSJ_SJ_NS1C_6thread17LinearCombinationIaLi1EiiLNS1H_9ScaleType4KindE0ELNS_15FloatRoundStyleE2EaEENS1_15EpilogueDefaultEEEEEvvEEEEvNT_6ParamsE)
        .other          _ZN7cutlass13device_kernelINS_4gemm6kernel13GemmUniversalIN4cute5tupleIJiiiiEEENS1_10collective13CollectiveMmaINS1_34MainloopSm90TmaGmmaWarpSpecializedILi4ENS5_IJNS4_1CILi1EEESB_SB_EEENS1_35KernelTmaWarpSpecializedCooperativeEEENS5_IJNSA_ILi256EEENSA_ILi160EEENSA_ILi128EEEEEEaNS5_IJlSB_lEEEaSJ_NS4_8TiledMMAINS4_8MMA_AtomIJNS4_4SM904GMMA26MMA_64x32x32_S32S8S8_SS_TNEEEENS4_6LayoutINS5_IJNSA_ILi2EEESB_SB_EEENS5_IJSB_NSA_ILi0EEEST_EEEEENS5_IJNS4_10UnderscoreESW_SW_EEEEENS4_13SM90_TMA_LOADENS4_14ComposedLayoutINS4_7SwizzleILi3ELi4ELi3EEENS4_18smem_ptr_flag_bitsILi8EEENSQ_INS5_IJNSA_ILi8EEESH_EEENS5_IJSH_SB_EEEEEEEvNS4_8identityESZ_S19_vS1A_EENS_8epilogue10collective6detail29Sm90TmaWarpSpecializedAdapterINS1D_15DefaultEpilogueIaSJ_SJ_NS1C_6thread17LinearCombinationIaLi1EiiLNS1H_9ScaleType4KindE0ELNS_15FloatRoundStyleE2EaEENS1_15EpilogueDefaultEEEEEvvEEEEvNT_6ParamsE,@"STO_CUDA_ENTRY STV_DEFAULT"
_ZN7cutlass13device_kernelINS_4gemm6kernel13GemmUniversalIN4cute5tupleIJiiiiEEENS1_10collective13CollectiveMmaINS1_34MainloopSm90TmaGmmaWarpSpecializedILi4ENS5_IJNS4_1CILi1EEESB_SB_EEENS1_35KernelTmaWarpSpecializedCooperativeEEENS5_IJNSA_ILi256EEENSA_ILi160EEENSA_ILi128EEEEEEaNS5_IJlSB_lEEEaSJ_NS4_8TiledMMAINS4_8MMA_AtomIJNS4_4SM904GMMA26MMA_64x32x32_S32S8S8_SS_TNEEEENS4_6LayoutINS5_IJNSA_ILi2EEESB_SB_EEENS5_IJSB_NSA_ILi0EEEST_EEEEENS5_IJNS4_10UnderscoreESW_SW_EEEEENS4_13SM90_TMA_LOADENS4_14ComposedLayoutINS4_7SwizzleILi3ELi4ELi3EEENS4_18smem_ptr_flag_bitsILi8EEENSQ_INS5_IJNSA_ILi8EEESH_EEENS5_IJSH_SB_EEEEEEEvNS4_8identityESZ_S19_vS1A_EENS_8epilogue10collective6detail29Sm90TmaWarpSpecializedAdapterINS1D_15DefaultEpilogueIaSJ_SJ_NS1C_6thread17LinearCombinationIaLi1EiiLNS1H_9ScaleType4KindE0ELNS_15FloatRoundStyleE2EaEENS1_15EpilogueDefaultEEEEEvvEEEEvNT_6ParamsE:
[----:B------:R-:W0:Y:S01]  /*0000*/  LDC R1, c[0x0][0x28] ;  /* 0x00000a00ff017b82 */ /* 0x000e220000000800 */
[----:B------:R-:W1:Y:S01]  /*0010*/  S2R R2, SR_TID.X ;  /* 0x0000000000027919 */ /* 0x000e620000002100 */
[----:B------:R-:W-:Y:S01]  /*0020*/  ELECT P0, URZ, PT ;  /* 0x00000000003f782f */ /* 0x000fe20003800000 */
[----:B------:R-:W-:Y:S01]  /*0030*/  BSSY B0, `(.L_x_0) ;  /* 0x0000015000007945 */ /* 0x000fe20003800000 */
[--C-:B-1----:R-:W-:Y:S02]  /*0040*/  SHF.R.U32.HI R0, RZ, 0x5, R2.reuse ;  /* 0x00000005ff007819 */ /* 0x102fe40000011602 */
[----:B------:R-:W-:-:S03]  /*0050*/  SHF.R.U32.HI R3, RZ, 0x7, R2 ;  /* 0x00000007ff037819 */ /* 0x000fc60000011602 */
[----:B------:R-:W1:Y:S04]  /*0060*/  SHFL.IDX PT, R4, R0, RZ, 0x1f ;  /* 0x00001fff00047589 */ /* 0x000e6800000e0000 */
[----:B------:R-:W2:Y:S01]  /*0070*/  SHFL.IDX PT, R3, R3, RZ, 0x1f ;  /* 0x00001fff03037589 */ /* 0x000ea200000e0000 */
[----:B-1----:R-:W-:Y:S02]  /*0080*/  R2UR UR10, R4 ;  /* 0x00000000040a72ca */ /* 0x002fe400000e0000 */
[----:B--2---:R-:W-:-:S11]  /*0090*/  R2UR UR5, R3 ;  /* 0x00000000030572ca */ /* 0x004fd600000e0000 */
[----:B------:R-:W-:Y:S02]  /*00a0*/  USHF.R.S32.HI UR4, URZ, 0x1f, UR10 ;  /* 0x0000001f3f047899 */ /* 0x000fe4000801140a */
[----:B------:R-:W-:Y:S02]  /*00b0*/  ISETP.NE.OR P0, PT, RZ, UR10, !P0 ;  /* 0x0000000aff007c0c */ /* 0x000fe4000c705670 */
[----:B------:R-:W-:-:S04]  /*00c0*/  ULEA.HI UR4, UR4, UR10, URZ, 0x2 ;  /* 0x0000000a04047291 */ /* 0x000fc8000f8f103f */
[----:B------:R-:W-:-:S04]  /*00d0*/  ULOP3.LUT UR4, UR4, 0xfffffffc, URZ, 0xc0, !UPT ;  /* 0xfffffffc04047892 */ /* 0x000fc8000f8ec03f */
[----:B------:R-:W-:-:S03]  /*00e0*/  UIADD3 UR10, UR10, -UR4, URZ ;  /* 0x800000040a0a7290 */ /* 0x000fc6000fffe03f */
[----:B0-----:R-:W-:Y:S09]  /*00f0*/  @P0 BRA `(.L_x_1) ;  /* 0x0000000000200947 */ /* 0x001ff20003800000 */
[----:B------:R-:W-:Y:S02]  /*0100*/  ULDC.64 UR6, c[0x0][0x198] ;  /* 0x0000660000067ab9 */ /* 0x000fe40000000a00 */
[----:B------:R-:W-:Y:S02]  /*0110*/  UIADD3 UR8, UP0, UR6, 0xf0, URZ ;  /* 0x000000f006087890 */ /* 0x000fe4000ff1e03f */
[----:B------:R-:W-:Y:S02]  /*0120*/  UIADD3 UR6, UP1, UR6, 0x1f0, URZ ;  /* 0x000001f006067890 */ /* 0x000fe4000ff3e03f */
[----:B------:R-:W-:Y:S02]  /*0130*/  UIADD3.X UR9, URZ, UR7, URZ, UP0, !UPT ;  /* 0x000000073f097290 */ /* 0x000fe400087fe43f */
[----:B------:R-:W-:-:S07]  /*0140*/  UIADD3.X UR7, URZ, UR7, URZ, UP1, !UPT ;  /* 0x000000073f077290 */ /* 0x000fce0008ffe43f */
[----:B------:R0:W-:Y:S02]  /*0150*/  UTMACCTL.PF [UR8] ;  /* 0x00000000080079b9 */ /* 0x0001e40008040000 */
[----:B------:R0:W-:Y:S02]  /*0160*/  UTMACCTL.PF [UR6] ;  /* 0x00000000060079b9 */ /* 0x0001e40008040000 */
[----:B0-----:R-:W-:Y:S01]  /*0170*/  NOP ;  /* 0x0000000000007918 */ /* 0x001fe20000000000 */
.L_x_1:
[----:B------:R-:W-:Y:S05]  /*0180*/  BSYNC B0 ;  /* 0x0000000000007941 */ /* 0x000fea0003800000 */
.L_x_0:
[----:B------:R-:W0:Y:S01]  /*0190*/  SHFL.IDX PT, R3, R0, RZ, 0x1f ;  /* 0x00001fff00037589 */ /* 0x000e2200000e0000 */
[----:B------:R-:W-:Y:S01]  /*01a0*/  UISETP.NE.AND UP0, UPT, UR10, 0x3, UPT ;  /* 0x000000030a00788c */ /* 0x000fe2000bf05270 */
[----:B------:R-:W-:Y:S01]  /*01b0*/  ISETP.NE.AND P1, PT, RZ, UR5, PT ;  /* 0x00000005ff007c0c */ /* 0x000fe2000bf25270 */
[----:B------:R-:W-:Y:S02]  /*01c0*/  UIADD3 UR18, UR5, -0x1, URZ ;  /* 0xffffffff05127890 */ /* 0x000fe4000fffe03f */
[----:B------:R-:W-:Y:S02]  /*01d0*/  UISETP.EQ.OR UP0, UPT, UR10, URZ, !UP0 ;  /* 0x0000003f0a00728c */ /* 0x000fe4000c702670 */
[----:B------:R-:W-:Y:S02]  /*01e0*/  UISETP.GE.U32.AND UP1, UPT, UR18, 0x2, UPT ;  /* 0x000000021200788c */ /* 0x000fe4000bf26070 */
[----:B------:R-:W-:-:S04]  /*01f0*/  UISETP.EQ.AND UP0, UPT, UR5, URZ, UP0 ;  /* 0x0000003f0500728c */ /* 0x000fc80008702270 */
[----:B------:R-:W-:-:S04]  /*0200*/  USEL UR38, URZ, 0x1, !UP0 ;  /* 0x000000013f267887 */ /* 0x000fc8000c000000 */
[----:B------:R-:W-:Y:S01]  /*0210*/  USEL UR38, UR38, 0x2, UP1 ;  /* 0x0000000226267887 */ /* 0x000fe20008800000 */
[----:B0-----:R-:W-:-:S13]  /*0220*/  ISETP.NE.AND P0, PT, R3, RZ, PT ;  /* 0x000000ff0300720c */ /* 0x001fda0003f05270 */
[----:B------:R-:W-:Y:S05]  /*0230*/  @P0 BRA `(.L_x_2) ;  /* 0x0000000000580947 */ /* 0x000fea0003800000 */
[----:B------:R-:W0:Y:S01]  /*0240*/  S2UR UR8, SR_CgaCtaId ;  /* 0x00000000000879c3 */ /* 0x000e220000008800 */
[----:B------:R-:W-:Y:S01]  /*0250*/  UMOV UR4, 0x400 ;  /* 0x0000040000047882 */ /* 0x000fe20000000000 */
[----:B------:R-:W-:Y:S01]  /*0260*/  UMOV UR5, 0x1 ;  /* 0x0000000100057882 */ /* 0x000fe20000000000 */
[----:B------:R-:W-:Y:S01]  /*0270*/  UMOV UR6, 0x100 ;  /* 0x0000010000067882 */ /* 0x000fe20000000000 */
[----:B------:R-:W-:Y:S01]  /*0280*/  ELECT P0, URZ, PT ;  /* 0x00000000003f782f */ /* 0x000fe20003800000 */
[----:B------:R-:W-:-:S04]  /*0290*/  UIADD3 UR6, -UR6, 0x100000, URZ ;  /* 0x0010000006067890 */ /* 0x000fc8000fffe13f */
[----:B------:R-:W-:Y:S02]  /*02a0*/  USHF.L.U32 UR7, UR6, 0xb, URZ ;  /* 0x0000000b06077899 */ /* 0x000fe4000800063f */
[----:B------:R-:W-:Y:S02]  /*02b0*/  USHF.L.U32 UR6, UR6, 0x1, URZ ;  /* 0x0000000106067899 */ /* 0x000fe4000800063f */
[----:B0-----:R-:W-:Y:S02]  /*02c0*/  ULEA UR8, UR8, UR4, 0x18 ;  /* 0x0000000408087291 */ /* 0x001fe4000f8ec03f */
[----:B------:R-:W-:-:S04]  /*02d0*/  UIADD3 UR4, -UR5, 0x100000, URZ ;  /* 0x0010000005047890 */ /* 0x000fc8000fffe13f */
[----:B------:R-:W-:Y:S02]  /*02e0*/  USHF.L.U32 UR5, UR4, 0xb, URZ ;  /* 0x0000000b04057899 */ /* 0x000fe4000800063f */
[----:B------:R-:W-:Y:S01]  /*02f0*/  USHF.L.U32 UR4, UR4, 0x1, URZ ;  /* 0x0000000104047899 */ /* 0x000fe2000800063f */
[----:B------:R-:W0:Y:S11]  /*0300*/  FENCE.VIEW.ASYNC.S ;  /* 0x00000000000073c6 */ /* 0x000e360000000000 */
[----:B0-----:R0:W1:Y:S01]  /*0310*/  SYNCS.EXCH.64 URZ, [UR8], UR4 ;  /* 0x00000004083f75b2 */ /* 0x0010620008000100 */
[----:B------:R0:W2:Y:S01]  /*0320*/  SYNCS.EXCH.64 URZ, [UR8+0x20], UR6 ;  /* 0x00002006083f75b2 */ /* 0x0000a20008000100 */
[----:B------:R0:W3:Y:S01]  /*0330*/  SYNCS.EXCH.64 URZ, [UR8+0x8], UR4 ;  /* 0x00000804083f75b2 */ /* 0x0000e20008000100 */
[----:B------:R0:W4:Y:S01]  /*0340*/  SYNCS.EXCH.64 URZ, [UR8+0x28], UR6 ;  /* 0x00002806083f75b2 */ /* 0x0001220008000100 */
[----:B------:R0:W0:Y:S01]  /*0350*/  SYNCS.EXCH.64 URZ, [UR8+0x10], UR4 ;  /* 0x00001004083f75b2 */ /* 0x0000220008000100 */
[----:B------:R0:W0:Y:S01]  /*0360*/  SYNCS.EXCH.64 URZ, [UR8+0x30], UR6 ;  /* 0x00003006083f75b2 */ /* 0x0000220008000100 */
[----:B------:R0:W0:Y:S01]  /*0370*/  SYNCS.EXCH.64 URZ, [UR8+0x18], UR4 ;  /* 0x00001804083f75b2 */ /* 0x0000220008000100 */
[----:B------:R0:W0:Y:S01]  /*0380*/  SYNCS.EXCH.64 URZ, [UR8+0x38], UR6 ;  /* 0x00003806083f75b2 */ /* 0x0000220008000100 */
[----:B------:R-:W-:Y:S01]  /*0390*/  NOP ;  /* 0x0000000000007918 */ /* 0x000fe20000000000 */
.L_x_2:
[----:B------:R-:W5:Y:S01]  /*03a0*/  SHFL.IDX PT, R0, R0, RZ, 0x1f ;  /* 0x00001fff00007589 */ /* 0x000f6200000e0000 */
[----:B------:R-:W-:Y:S01]  /*03b0*/  ELECT P0, URZ, PT ;  /* 0x00000000003f782f */ /* 0x000fe20003800000 */
[----:B------:R-:W1:Y:S01]  /*03c0*/  S2UR UR17, SR_CTAID.Y ;  /* 0x00000000001179c3 */ /* 0x000e620000002600 */
[----:B0-----:R-:W-:Y:S01]  /*03d0*/  ULDC UR5, c[0x0][0x65c] ;  /* 0x0001970000057ab9 */ /* 0x001fe20000000800 */
[----:B------:R-:W-:Y:S01]  /*03e0*/  UMOV UR12, 0x20 ;  /* 0x00000020000c7882 */ /* 0x000fe20000000000 */
[----:B------:R-:W-:Y:S01]  /*03f0*/  UISETP.NE.AND UP2, UPT, UR5, 0x1, UPT ;  /* 0x000000010500788c */ /* 0x000fe2000bf45270 */
[----:B------:R-:W-:Y:S01]  /*0400*/  NOP ;  /* 0x0000000000007918 */ /* 0x000fe20000000000 */
[----:B------:R-:W-:Y:S02]  /*0410*/  NOP ;  /* 0x0000000000007918 */ /* 0x000fe40000000000 */
[----:B------:R-:W-:Y:S01]  /*0420*/  UP2UR UR39, UPR, URZ, 0x4 ;  /* 0x000000043f277883 */ /* 0x000fe20008000000 */
[----:B------:R-:W0:Y:S01]  /*0430*/  S2UR UR4, SR_CTAID.X ;  /* 0x00000000000479c3 */ /* 0x000e220000002500 */
[----:B------:R-:W-:-:S02]  /*0440*/  PLOP3.LUT P2, PT, PT, PT, UP2, 0x80, 0x0 ;  /* 0x000000000000781c */ /* 0x000fc40003f4f028 */
[----:B------:R-:W-:Y:S02]  /*0450*/  PLOP3.LUT P3, PT, PT, PT, UP2, 0x80, 0x0 ;  /* 0x000000000000781c */ /* 0x000fe40003f6f028 */
[----:B------:R-:W-:Y:S01]  /*0460*/  PLOP3.LUT P4, PT, PT, PT, UP2, 0x80, 0x0 ;  /* 0x000000000000781c */ /* 0x000fe20003f8f028 */
[----:B------:R-:W-:Y:S01]  /*0470*/  @UP2 ULDC UR14, c[0x0][0x10] ;  /* 0x00000400000e2ab9 */ /* 0x000fe20000000800 */
[----:B------:R-:W-:Y:S01]  /*0480*/  @UP2 UMOV UR9, URZ ;  /* 0x0000003f00092c82 */ /* 0x000fe20008000000 */
[----:B------:R-:W-:Y:S01]  /*0490*/  @!UP2 ULDC UR11, c[0x0][0xc] ;  /* 0x00000300000baab9 */ /* 0x000fe20000000800 */
[----:B-----5:R-:W-:Y:S01]  /*04a0*/  ISETP.NE.OR P0, PT, R0, RZ, !P0 ;  /* 0x000000ff0000720c */ /* 0x020fe20004705670 */
[----:B-1----:R-:W-:Y:S02]  /*04b0*/  @UP2 UMOV UR7, UR17 ;  /* 0x0000001100072c82 */ /* 0x002fe40008000000 */
[----:B------:R-:W-:Y:S01]  /*04c0*/  @UP2 UMOV UR8, UR7 ;  /* 0x0000000700082c82 */ /* 0x000fe20008000000 */
[----:B------:R-:W-:Y:S01]  /*04d0*/  @!UP2 UMOV UR7, UR17 ;  /* 0x000000110007ac82 */ /* 0x000fe20008000000 */
[----:B0-----:R-:W-:-:S08]  /*04e0*/  @UP2 UIMAD.WIDE.U32 UR14, UR4, UR14, UR8 ;  /* 0x0000000e040e22a5 */ /* 0x001fd0000f8e0008 */
[----:B------:R-:W-:Y:S01]  /*04f0*/  VOTEU.ALL UP0, P0 ;  /* 0x00000000003f7886 */ /* 0x000fe20000000000 */
[----:B------:R-:W-:Y:S01]  /*0500*/  VOTEU.ALL UP1, P0 ;  /* 0x00000000003f7886 */ /* 0x000fe20000020000 */
[----:B------:R-:W-:-:S03]  /*0510*/  IMAD.U32 R17, RZ, RZ, UR15 ;  /* 0x0000000fff117e24 */ /* 0x000fc6000f8e00ff */
[----:B------:R-:W0:Y:S01]  /*0520*/  @!UP0 S2UR UR6, SR_CgaCtaId ;  /* 0x00000000000689c3 */ /* 0x000e220000008800 */
[----:B------:R-:W-:Y:S01]  /*0530*/  @!UP0 UMOV UR5, 0x400 ;  /* 0x0000040000058882 */ /* 0x000fe20000000000 */
[----:B------:R-:W-:-:S04]  /*0540*/  @!UP0 UIADD3 UR12, -UR12, 0x100000, URZ ;  /* 0x001000000c0c8890 */ /* 0x000fc8000fffe13f */
[----:B------:R-:W-:Y:S02]  /*0550*/  @!UP0 USHF.L.U32 UR13, UR12, 0xb, URZ ;  /* 0x0000000b0c0d8899 */ /* 0x000fe4000800063f */
[----:B------:R-:W-:Y:S01]  /*0560*/  @!UP0 USHF.L.U32 UR12, UR12, 0x1, URZ ;  /* 0x000000010c0c8899 */ /* 0x000fe2000800063f */
[----:B------:R-:W-:Y:S01]  /*0570*/  IMAD.U32 R16, RZ, RZ, UR14 ;  /* 0x0000000eff107e24 */ /* 0x000fe2000f8e00ff */
[----:B0-----:R-:W-:Y:S01]  /*0580*/  @!UP0 ULEA UR16, UR6, UR5, 0x18 ;  /* 0x0000000506108291 */ /* 0x001fe2000f8ec03f */
[----:B------:R-:W-:Y:S02]  /*0590*/  VOTEU.ALL UP0, P0 ;  /* 0x00000000003f7886 */ /* 0x000fe40000000000 */
[----:B------:R-:W-:Y:S01]  /*05a0*/  UMOV UR5, URZ ;  /* 0x0000003f00057c82 */ /* 0x000fe20008000000 */
[----:B------:R-:W-:Y:S01]  /*05b0*/  @UP2 UMOV UR6, URZ ;  /* 0x0000003f00062c82 */ /* 0x000fe20008000000 */
[----:B------:R-:W-:Y:S01]  /*05c0*/  @!UP2 UIMAD.WIDE.U32 UR8, UR11, UR7, UR4 ;  /* 0x000000070b08a2a5 */ /* 0x000fe2000f8e0004 */
[----:B------:R-:W-:Y:S01]  /*05d0*/  PLOP3.LUT P0, PT, PT, PT, UP2, 0x80, 0x0 ;  /* 0x000000000000781c */ /* 0x000fe20003f0f028 */
[----:B------:R-:W-:-:S04]  /*05e0*/  @UP2 UIADD3 UR6, UR15, UR6, URZ ;  /* 0x000000060f062290 */ /* 0x000fc8000fffe03f */
[----:B------:R-:W-:Y:S01]  /*05f0*/  IMAD.U32 R4, RZ, RZ, UR8 ;  /* 0x00000008ff047e24 */ /* 0x000fe2000f8e00ff */
[----:B------:R-:W0:Y:S02]  /*0600*/  FENCE.VIEW.ASYNC.S ;  /* 0x00000000000073c6 */ /* 0x000e240000000000 */
[----:B0-----:R0:W2:Y:S01]  /*0610*/  @!UP0 SYNCS.EXCH.64 URZ, [UR16+0x50], UR12 ;  /* 0x0000500c103f85b2 */ /* 0x0010a20008000100 */
[----:B------:R-:W-:Y:S02]  /*0620*/  IMAD.U32 R7, RZ, RZ, UR9 ;  /* 0x00000009ff077e24 */ /* 0x000fe4000f8e00ff */
[----:B------:R-:W-:Y:S02]  /*0630*/  @P2 IMAD.U32 R17, RZ, RZ, UR6 ;  /* 0x00000006ff112e24 */ /* 0x000fe4000f8e00ff */
[----:B------:R-:W-:Y:S02]  /*0640*/  IMAD.U32 R5, RZ, RZ, UR9 ;  /* 0x00000009ff057e24 */ /* 0x000fe4000f8e00ff */
[----:B------:R-:W-:-:S02]  /*0650*/  IMAD.U32 R6, RZ, RZ, UR8 ;  /* 0x00000008ff067e24 */ /* 0x000fc4000f8e00ff */
[----:B------:R-:W-:Y:S02]  /*0660*/  @!P3 IMAD.MOV.U32 R16, RZ, RZ, R4 ;  /* 0x000000ffff10b224 */ /* 0x000fe400078e0004 */
[----:B------:R-:W-:Y:S01]  /*0670*/  @!P4 IMAD.MOV.U32 R17, RZ, RZ, R7 ;  /* 0x000000ffff11c224 */ /* 0x000fe200078e0007 */
[----:B------:R0:W2:Y:S01]  /*0680*/  @!UP1 SYNCS.EXCH.64 URZ, [UR16+0x58], UR12 ;  /* 0x0000580c103f95b2 */ /* 0x0000a20008000100 */
[----:B------:R-:W-:Y:S01]  /*0690*/  NOP ;  /* 0x0000000000007918 */ /* 0x000fe20000000000 */
[----:B--234-:R-:W-:Y:S06]  /*06a0*/  BAR.SYNC.DEFER_BLOCKING 0x0 ;  /* 0x0000000000007b1d */ /* 0x01cfec0000010000 */
[----:B------:R-:W-:Y:S05]  /*06b0*/  @!P1 BRA `(.L_x_3) ;  /* 0x000000b400c49947 */ /* 0x000fea0003800000 */
[----:B------:R-:W-:-:S06]  /*06c0*/  UISETP.GT.U32.AND UP0, UPT, UR18, 0x1, UPT ;  /* 0x000000011200788c */ /* 0x000fcc000bf04070 */
[----:B------:R-:W-:-:S13]  /*06d0*/  PLOP3.LUT P0, PT, PT, PT, UP0, 0x80, 0x0 ;  /* 0x000000000000781c */ /* 0x000fda0003f0f008 */
[----:B0-----:R-:W-:Y:S05]  /*06e0*/  @P0 EXIT ;  /* 0x000000000000094d */ /* 0x001fea0003800000 */
[----:B------:R-:W-:Y:S01]  /*06f0*/  ULDC.64 UR8, c[0x0][0x650] ;  /* 0x0001940000087ab9 */ /* 0x000fe20000000a00 */
[----:B------:R-:W-:Y:S01]  /*0700*/  UMOV UR40, 0xffffffff ;  /* 0xffffffff00287882 */ /* 0x000fe20000000000 */
[----:B------:R-:W-:Y:S01]  /*0710*/  ISETP.GE.U32.AND P0, PT, R16, UR8, PT ;  /* 0x0000000810007c0c */ /* 0x000fe2000bf06070 */
[----:B------:R-:W-:Y:S01]  /*0720*/  UMOV UR41, 0xffffffff ;  /* 0xffffffff00297882 */ /* 0x000fe20000000000 */
[----:B------:R-:W-:Y:S01]  /*0730*/  UMOV UR42, 0xffffffff ;  /* 0xffffffff002a7882 */ /* 0x000fe20000000000 */
[----:B------:R-:W-:Y:S02]  /*0740*/  PRMT R0, RZ, 0x7610, R0 ;  /* 0x00007610ff007816 */ /* 0x000fe40000000000 */
[----:B------:R-:W-:-:S13]  /*0750*/  ISETP.GE.U32.AND.EX P0, PT, R17, UR9, PT, P0 ;  /* 0x0000000911007c0c */ /* 0x000fda000bf06100 */
[----:B------:R-:W-:Y:S05]  /*0760*/  @P0 BRA `(.L_x_4) ;  /* 0x0000000400800947 */ /* 0x000fea0003800000 */
[----:B------:R-:W-:Y:S01]  /*0770*/  I2FP.F32.U32 R0, UR4 ;  /* 0x0000000400007c45 */ /* 0x000fe20008201000 */
[----:B------:R-:W-:Y:S01]  /*0780*/  ULDC.64 UR16, c[0x0][0x628] ;  /* 0x00018a0000107ab9 */ /* 0x000fe20000000a00 */
[----:B------:R-:W-:Y:S01]  /*0790*/  ULDC UR6, c[0x0][0x150] ;  /* 0x0000540000067ab9 */ /* 0x000fe20000000800 */
[----:B------:R-:W-:Y:S01]  /*07a0*/  ISETP.NE.U32.AND P0, PT, RZ, UR16, PT ;  /* 0x00000010ff007c0c */ /* 0x000fe2000bf05070 */
[----:B------:R-:W-:Y:S01]  /*07b0*/  ULDC UR15, c[0x0][0x630] ;  /* 0x00018c00000f7ab9 */ /* 0x000fe20000000800 */
[----:B------:R-:W-:Y:S01]  /*07c0*/  FMUL R0, R0, UR6 ;  /* 0x0000000600007c20 */ /* 0x000fe20008400000 */
[----:B------:R-:W-:Y:S01]  /*07d0*/  R2UR UR18, R16 ;  /* 0x00000000101272ca */ /* 0x000fe200000e0000 */
[----:B------:R-:W-:Y:S01]  /*07e0*/  ULDC UR20, c[0x0][0x154] ;  /* 0x0000550000147ab9 */ /* 0x000fe20000000800 */
[----:B------:R-:W-:Y:S01]  /*07f0*/  ISETP.NE.AND.EX P0, PT, RZ, UR17, PT, P0 ;  /* 0x00000011ff007c0c */ /* 0x000fe2000bf05300 */
[----:B------:R0:W1:Y:S01]  /*0800*/  F2I.U32.TRUNC.NTZ R3, R0 ;  /* 0x0000000000037305 */ /* 0x000062000020f000 */
[----:B------:R-:W-:-:S02]  /*0810*/  R2UR UR19, R17 ;  /* 0x00000000111372ca */ /* 0x000fc400000e0000 */
[----:B------:R-:W-:Y:S02]  /*0820*/  R2UR UR8, R16 ;  /* 0x00000000100872ca */ /* 0x000fe400000e0000 */
[----:B------:R-:W-:-:S07]  /*0830*/  R2UR UR9, R17 ;  /* 0x00000000110972ca */ /* 0x000fce00000e0000 */
[----:B0-----:R-:W-:Y:S08]  /*0840*/  @!P0 BRA `(.L_x_5) ;  /* 0x0000000000308947 */ /* 0x001ff00003800000 */
[----:B------:R-:W-:Y:S01]  /*0850*/  R2UR UR8, R16 ;  /* 0x00000000100872ca */ /* 0x000fe200000e0000 */
[----:B------:R-:W-:Y:S01]  /*0860*/  ULDC UR6, c[0x0][0x634] ;  /* 0x00018d0000067ab9 */ /* 0x000fe20000000800 */
[----:B------:R-:W-:-:S11]  /*0870*/  R2UR UR14, R17 ;  /* 0x00000000110e72ca */ /* 0x000fd600000e0000 */
[----:B------:R-:W-:-:S04]  /*0880*/  UIADD3 UR6, UP0, UR8, UR6, URZ ;  /* 0x0000000608067290 */ /* 0x000fc8000ff1e03f */
[----:B------:R-:W-:-:S04]  /*0890*/  UIADD3.X UR14, URZ, UR14, URZ, UP0, !UPT ;  /* 0x0000000e3f0e7290 */ /* 0x000fc800087fe43f */
[----:B------:R-:W-:-:S04]  /*08a0*/  UIMAD.WIDE.U32 UR8, UR14, UR16, URZ ;  /* 0x000000100e0872a5 */ /* 0x000fc8000f8e003f */
[----:B------:R-:W-:Y:S02]  /*08b0*/  UIMAD.WIDE.U32 UR10, UP0, UR6, UR17, UR8 ;  /* 0x00000011060a72a5 */ /* 0x000fe4000f800008 */
[----:B------:R-:W-:Y:S02]  /*08c0*/  UIMAD.WIDE.U32 UR8, UR6, UR16, URZ ;  /* 0x00000010060872a5 */ /* 0x000fe4000f8e003f */
[----:B------:R-:W-:Y:S02]  /*08d0*/  UIADD3.X UR13, URZ, URZ, URZ, UP0, !UPT ;  /* 0x0000003f3f0d7290 */ /* 0x000fe400087fe43f */
[----:B------:R-:W-:Y:S01]  /*08e0*/  UIADD3 URZ, UP0, UR9, UR10, URZ ;  /* 0x0000000a093f7290 */ /* 0x000fe2000ff1e03f */
[----:B------:R-:W-:-:S03]  /*08f0*/  UMOV UR12, UR11 ;  /* 0x0000000b000c7c82 */ /* 0x000fc60008000000 */
[----:B------:R-:W-:-:S12]  /*0900*/  UIMAD.WIDE.U32.X UR8, UR14, UR17, UR12, UP0 ;  /* 0x000000110e0872a5 */ /* 0x000fd800080e040c */
.L_x_5:
[----:B------:R-:W-:Y:S01]  /*0910*/  USHF.R.U64 UR42, UR8, UR15, UR9 ;  /* 0x0000000f082a7299 */ /* 0x000fe20008001209 */
[----:B------:R-:W-:Y:S01]  /*0920*/  I2FP.F32.U32 R0, UR7 ;  /* 0x0000000700007c45 */ /* 0x000fe20008201000 */
[----:B------:R-:W-:Y:S01]  /*0930*/  USHF.R.U32.HI UR5, URZ, UR15, UR9 ;  /* 0x0000000f3f057299 */ /* 0x000fe20008011609 */
[----:B-1----:R-:W-:Y:S01]  /*0940*/  R2UR UR12, R3 ;  /* 0x00000000030c72ca */ /* 0x002fe200000e0000 */
[----:B------:R-:W-:Y:S02]  /*0950*/  UIADD3 UR6, UP0, URZ, -UR42, URZ ;  /* 0x8000002a3f067290 */ /* 0x000fe4000ff1e03f */
[----:B------:R-:W-:Y:S01]  /*0960*/  FMUL R0, R0, UR20 ;  /* 0x0000001400007c20 */ /* 0x000fe20008400000 */
[----:B------:R-:W-:Y:S01]  /*0970*/  ULDC.64 UR8, c[0x0][0x620] ;  /* 0x0001880000087ab9 */ /* 0x000fe20000000a00 */
[----:B------:R-:W-:Y:S01]  /*0980*/  UIADD3.X UR5, URZ, ~UR5, URZ, UP0, !UPT ;  /* 0x800000053f057290 */ /* 0x000fe200087fe43f */
[----:B------:R-:W-:Y:S01]  /*0990*/  UMOV UR10, UR18 ;  /* 0x00000012000a7c82 */ /* 0x000fe20008000000 */
[----:B------:R-:W-:-:S02]  /*09a0*/  UMOV UR11, UR19 ;  /* 0x00000013000b7c82 */ /* 0x000fc40008000000 */
[----:B------:R-:W-:Y:S01]  /*09b0*/  UIMAD UR5, UR5, UR8, URZ ;  /* 0x00000008050572a4 */ /* 0x000fe2000f8e023f */
[----:B------:R-:W0:Y:S01]  /*09c0*/  F2I.U32.TRUNC.NTZ R0, R0 ;  /* 0x0000000000007305 */ /* 0x000e22000020f000 */
[----:B------:R-:W-:Y:S02]  /*09d0*/  UIMAD.WIDE.U32 UR10, UR6, UR8, UR10 ;  /* 0x00000008060a72a5 */ /* 0x000fe4000f8e000a */
[----:B------:R-:W-:Y:S01]  /*09e0*/  UIMAD UR6, UR6, UR9, UR5 ;  /* 0x00000009060672a4 */ /* 0x000fe2000f8e0205 */
[----:B------:R-:W-:Y:S01]  /*09f0*/  ULDC UR21, c[0x0][0x658] ;  /* 0x0001960000157ab9 */ /* 0x000fe20000000800 */
[----:B------:R-:W-:Y:S02]  /*0a00*/  UMOV UR19, 0xffffffff ;  /* 0xffffffff00137882 */ /* 0x000fe40000000000 */
[----:B------:R-:W-:Y:S01]  /*0a10*/  UIADD3 UR6, UR11, UR6, URZ ;  /* 0x000000060b067290 */ /* 0x000fe2000fffe03f */
[----:B------:R-:W-:Y:S01]  /*0a20*/  ULDC UR15, c[0x0][0x618] ;  /* 0x00018600000f7ab9 */ /* 0x000fe20000000800 */
[----:B------:R-:W-:Y:S01]  /*0a30*/  ULDC.64 UR8, c[0x0][0x640] ;  /* 0x0001900000087ab9 */ /* 0x000fe20000000a00 */
[----:B------:R-:W-:Y:S01]  /*0a40*/  USHF.L.U32 UR11, UR19, UR21, URZ ;  /* 0x00000015130b7299 */ /* 0x000fe2000800063f */
[----:B------:R-:W-:Y:S01]  /*0a50*/  ISETP.NE.U32.AND P0, PT, RZ, UR8, PT ;  /* 0x00000008ff007c0c */ /* 0x000fe2000bf05070 */
[----:B------:R-:W-:-:S02]  /*0a60*/  USHF.R.U64 UR19, UR10, UR15, UR6 ;  /* 0x0000000f0a137299 */ /* 0x000fc40008001206 */
[----:B------:R-:W-:Y:S01]  /*0a70*/  USHF.R.U32.HI UR10, URZ, UR15, UR6 ;  /* 0x0000000f3f0a7299 */ /* 0x000fe20008011606 */
[----:B0-----:R-:W-:Y:S01]  /*0a80*/  R2UR UR14, R0 ;  /* 0x00000000000e72ca */ /* 0x001fe200000e0000 */
[----:B------:R-:W-:Y:S01]  /*0a90*/  ULDC UR17, c[0x0][0x608] ;  /* 0x0001820000117ab9 */ /* 0x000fe20000000800 */
[----:B------:R-:W-:Y:S01]  /*0aa0*/  ISETP.NE.AND.EX P0, PT, RZ, UR9, PT, P0 ;  /* 0x00000009ff007c0c */ /* 0x000fe2000bf05300 */
[----:B------:R-:W-:Y:S02]  /*0ab0*/  USHF.R.U64 UR23, UR19, UR17, UR10 ;  /* 0x0000001113177299 */ /* 0x000fe4000800120a */
[----:B------:R-:W-:Y:S01]  /*0ac0*/  USHF.R.U32.HI UR10, URZ, UR17, UR10 ;  /* 0x000000113f0a7299 */ /* 0x000fe2000801160a */
[----:B------:R-:W-:Y:S01]  /*0ad0*/  UMOV UR16, 0x1 ;  /* 0x0000000100107882 */ /* 0x000fe20000000000 */
[----:B------:R-:W-:Y:S02]  /*0ae0*/  UIADD3 UR12, -UR12, URZ, URZ ;  /* 0x0000003f0c0c7290 */ /* 0x000fe4000fffe13f */
[----:B------:R-:W-:-:S02]  /*0af0*/  USHF.R.U64 UR24, UR23, UR21, UR10 ;  /* 0x0000001517187299 */ /* 0x000fc4000800120a */
[----:B------:R-:W-:Y:S01]  /*0b00*/  USHF.L.U32 UR6, UR16, UR21, URZ ;  /* 0x0000001510067299 */ /* 0x000fe2000800063f */
[----:B------:R-:W-:Y:S01]  /*0b10*/  ULDC UR13, c[0x0][0x144] ;  /* 0x00005100000d7ab9 */ /* 0x000fe20000000800 */
[----:B------:R-:W-:Y:S01]  /*0b20*/  ULDC UR5, c[0x0][0x600] ;  /* 0x0001800000057ab9 */ /* 0x000fe20000000800 */
[----:B------:R-:W-:Y:S02]  /*0b30*/  ULOP3.LUT UR16, URZ, UR11, URZ, 0x33, !UPT ;  /* 0x0000000b3f107292 */ /* 0x000fe4000f8e333f */
[----:B------:R-:W-:Y:S02]  /*0b40*/  USHF.R.U32.HI UR11, URZ, UR21, UR10 ;  /* 0x000000153f0b7299 */ /* 0x000fe4000801160a */
[----:B------:R-:W-:Y:S02]  /*0b50*/  UIADD3 UR18, UR5, -0x1, URZ ;  /* 0xffffffff05127890 */ /* 0x000fe4000fffe03f */
[----:B------:R-:W-:Y:S02]  /*0b60*/  UIADD3 UR20, -UR14, URZ, URZ ;  /* 0x0000003f0e147290 */ /* 0x000fe4000fffe13f */
[----:B------:R-:W-:Y:S01]  /*0b70*/  UIMAD UR4, UR13, UR12, UR4 ;  /* 0x0000000c0d0472a4 */ /* 0x000fe2000f8e0204 */
[----:B------:R-:W-:Y:S01]  /*0b80*/  ULDC UR25, c[0x0][0x148] ;  /* 0x0000520000197ab9 */ /* 0x000fe20000000800 */
[----:B------:R-:W-:Y:S01]  /*0b90*/  ULDC UR21, c[0x0][0x648] ;  /* 0x0001920000157ab9 */ /* 0x000fe20000000800 */
[----:B------:R-:W-:Y:S01]  /*0ba0*/  ULDC UR22, c[0x0][0x638] ;  /* 0x00018e0000167ab9 */ /* 0x000fe20000000800 */
[----:B------:R-:W-:Y:S01]  /*0bb0*/  UMOV UR10, UR24 ;  /* 0x00000018000a7c82 */ /* 0x000fe20008000000 */
[----:B------:R-:W-:Y:S07]  /*0bc0*/  @!P0 BRA `(.L_x_6) ;  /* 0x0000000000308947 */ /* 0x000fee0003800000 */
[----:B------:R-:W-:Y:S02]  /*0bd0*/  ULDC UR14, c[0x0][0x64c] ;  /* 0x00019300000e7ab9 */ /* 0x000fe40000000800 */
        /* <DEDUP_REMOVED lines=8> */
[----:B------:R-:W-:-:S07]  /*0c60*/  UIMAD.WIDE.U32.X UR8, UR17, UR9, UR14, UP0 ;  /* 0x00000009110872a5 */ /* 0x000fce00080e040e */
[----:B------:R-:W-:Y:S01]  /*0c70*/  UMOV UR10, UR8 ;  /* 0x00000008000a7c82 */ /* 0x000fe20008000000 */
[----:B------:R-:W-:-:S05]  /*0c80*/  UMOV UR11, UR9 ;  /* 0x00000009000b7c82 */ /* 0x000fca0008000000 */
.L_x_6:
[----:B------:R-:W-:Y:S01]  /*0c90*/  UISETP.NE.AND UP0, UPT, UR39, URZ, UPT ;  /* 0x0000003f2700728c */ /* 0x000fe2000bf05270 */
[----:B------:R-:W-:Y:S01]  /*0ca0*/  IMAD.MOV.U32 R0, RZ, RZ, 0x1 ;  /* 0x00000001ff007424 */ /* 0x000fe200078e00ff */
[----:B------:R-:W-:Y:S02]  /*0cb0*/  USHF.R.U64 UR8, UR10, UR21, UR11 ;  /* 0x000000150a087299 */ /* 0x000fe4000800120b */
[----:B------:R-:W-:Y:S02]  /*0cc0*/  ULOP3.LUT UR16, UR23, UR16, URZ, 0xc0, !UPT ;  /* 0x0000001017107292 */ /* 0x000fe4000f8ec03f */
[----:B------:R-:W-:Y:S02]  /*0cd0*/  ULOP3.LUT UR18, UR19, UR18, URZ, 0xc0, !UPT ;  /* 0x0000001213127292 */ /* 0x000fe4000f8ec03f */
[----:B------:R-:W-:-:S03]  /*0ce0*/  UIMAD UR16, UR6, UR8, UR16 ;  /* 0x00000008061072a4 */ /* 0x000fc6000f8e0210 */
[----:B------:R-:W-:Y:S02]  /*0cf0*/  @UP0 UIMAD UR4, UR25, UR20, UR7 ;  /* 0x00000014190402a4 */ /* 0x000fe4000f8e0207 */
[----:B------:R-:W-:-:S04]  /*0d00*/  UIADD3 UR7, -UR8, URZ, URZ ;  /* 0x0000003f08077290 */ /* 0x000fc8000fffe13f */
[----:B------:R-:W-:-:S03]  /*0d10*/  UIMAD UR6, UR7, UR22, UR24 ;  /* 0x00000016070672a4 */ /* 0x000fc6000f8e0218 */
[----:B------:R-:W-:Y:S01]  /*0d20*/  ULDC UR7, c[0x0][0x610] ;  /* 0x0001840000077ab9 */ /* 0x000fe20000000800 */
[----:B------:R-:W-:Y:S02]  /*0d30*/  UIMAD UR6, UR6, UR5, UR18 ;  /* 0x00000005060672a4 */ /* 0x000fe4000f8e0212 */
[----:B------:R-:W-:-:S04]  /*0d40*/  UIMAD UR4, UR16, UR7, UR4 ;  /* 0x00000007100472a4 */ /* 0x000fc8000f8e0204 */
[----:B------:R-:W-:Y:S02]  /*0d50*/  USEL UR41, UR6, UR4, !UP0 ;  /* 0x0000000406297287 */ /* 0x000fe4000c000000 */
[----:B------:R-:W-:-:S12]  /*0d60*/  USEL UR40, UR4, UR6, !UP0 ;  /* 0x0000000604287287 */ /* 0x000fd8000c000000 */
.L_x_4:
[----:B------:R-:W-:-:S08]  /*0d70*/  NOP ;  /* 0x0000000000007918 */ /* 0x000fd00000000000 */
[----:B------:R-:W0:Y:S02]  /*0d80*/  USETMAXREG.TRY_ALLOC.CTAPOOL UP0, 0xe8 ;  /* 0x000000e8000079c8 */ /* 0x000e240008000600 */
[----:B0-----:R-:W-:-:S13]  /*0d90*/  PLOP3.LUT P0, PT, PT, PT, UP0, 0x80, 0x0 ;  /* 0x000000000000781c */ /* 0x001fda0003f0f008 */
[----:B------:R-:W-:Y:S05]  /*0da0*/  @!P0 BRA `(.L_x_4) ;  /* 0xfffffffc00f08947 */ /* 0x000fea000383ffff */
[----:B------:R-:W-:Y:S01]  /*0db0*/  ULDC.64 UR4, c[0x0][0x598] ;  /* 0x0001660000047ab9 */ /* 0x000fe20000000a00 */
[----:B------:R-:W-:Y:S01]  /*0dc0*/  ULDC.64 UR46, c[0x0][0x208] ;  /* 0x00008200002e7ab9 */ /* 0x000fe20000000a00 */
[----:B------:R-:W-:-:S04]  /*0dd0*/  ISETP.NE.U32.AND P0, PT, RZ, UR4, PT ;  /* 0x00000004ff007c0c */ /* 0x000fc8000bf05070 */
[----:B------:R-:W-:-:S13]  /*0de0*/  ISETP.NE.AND.EX P0, PT, RZ, UR5, PT, P0 ;  /* 0x00000005ff007c0c */ /* 0x000fda000bf05300 */
[----:B------:R-:W-:Y:S05]  /*0df0*/  @!P0 BRA `(.L_x_7) ;  /* 0x00000000001c8947 */ /* 0x000fea0003800000 */
[----:B------:R-:W0:Y:S02]  /*0e00*/  LDC.64 R4, c[0x0][0x598] ;  /* 0x00016600ff047b82 */ /* 0x000e240000000a00 */
[----:B0-----:R-:W2:Y:S02]  /*0e10*/  LDG.E.64 R4, desc[UR46][R4.64] ;  /* 0x0000002e04047981 */ /* 0x001ea4000c1e1b00 */
[----:B--2---:R-:W-:-:S04]  /*0e20*/  ISETP.NE.U32.AND P0, PT, R4, RZ, PT ;  /* 0x000000ff0400720c */ /* 0x004fc80003f05070 */
[----:B------:R-:W-:-:S13]  /*0e30*/  ISETP.NE.AND.EX P0, PT, R5, RZ, PT, P0 ;  /* 0x000000ff0500720c */ /* 0x000fda0003f05300 */
[----:B------:R-:W-:Y:S05]  /*0e40*/  @!P0 BRA `(.L_x_7) ;  /* 0x0000000000088947 */ /* 0x000fea0003800000 */
[----:B------:R0:W5:Y:S01]  /*0e50*/  LD.E R18, desc[UR46][R4.64] ;  /* 0x0000002e04127980 */ /* 0x000162000c101900 */
[----:B------:R-:W-:Y:S05]  /*0e60*/  BRA `(.L_x_8) ;  /* 0x0000000000247947 */ /* 0x000fea0003800000 */
.L_x_7:
[----:B------:R-:W-:Y:S02]  /*0e70*/  ULDC.64 UR4, c[0x0][0x588] ;  /* 0x0001620000047ab9 */ /* 0x000fe40000000a00 */
[----:B------:R-:W-:-:S04]  /*0e80*/  ISETP.NE.U32.AND P0, PT, RZ, UR4, PT ;  /* 0x00000004ff007c0c */ /* 0x000fc8000bf05070 */
[----:B------:R-:W-:-:S13]  /*0e90*/  ISETP.NE.AND.EX P0, PT, RZ, UR5, PT, P0 ;  /* 0x00000005ff007c0c */ /* 0x000fda000bf05300 */
[----:B------:R-:W-:Y:S05]  /*0ea0*/  @!P0 BRA `(.L_x_9) ;  /* 0x00000000000c8947 */ /* 0x000fea0003800000 */
[----:B------:R-:W0:Y:S02]  /*0eb0*/  LDC.64 R18, c[0x0][0x588] ;  /* 0x00016200ff127b82 */ /* 0x000e240000000a00 */
[----:B0-----:R1:W5:Y:S01]  /*0ec0*/  LDG.E R18, desc[UR46][R18.64] ;  /* 0x0000002e12127981 */ /* 0x001362000c1e1900 */
[----:B------:R-:W-:Y:S05]  /*0ed0*/  BRA `(.L_x_8) ;  /* 0x0000000000087947 */ /* 0x000fea0003800000 */
.L_x_9:
[----:B------:R-:W-:Y:S02]  /*0ee0*/  ULDC UR4, c[0x0][0x580] ;  /* 0x0001600000047ab9 */ /* 0x000fe40000000800 */
[----:B------:R-:W-:-:S07]  /*0ef0*/  IMAD.U32 R18, RZ, RZ, UR4 ;  /* 0x00000004ff127e24 */ /* 0x000fce000f8e00ff */
.L_x_8:
[----:B------:R-:W-:Y:S02]  /*0f00*/  ULDC.64 UR4, c[0x0][0x5a0] ;  /* 0x0001680000047ab9 */ /* 0x000fe40000000a00 */
[----:B------:R-:W-:-:S04]  /*0f10*/  ISETP.NE.U32.AND P0, PT, RZ, UR4, PT ;  /* 0x00000004ff007c0c */ /* 0x000fc8000bf05070 */
[----:B------:R-:W-:-:S13]  /*0f20*/  ISETP.NE.AND.EX P0, PT, RZ, UR5, PT, P0 ;  /* 0x00000005ff007c0c */ /* 0x000fda000bf05300 */
[----:B------:R-:W-:Y:S05]  /*0f30*/  @!P0 BRA `(.L_x_10) ;  /* 0x00000000001c8947 */ /* 0x000fea0003800000 */
[----:B0-----:R-:W0:Y:S02]  /*0f40*/  LDC.64 R4, c[0x0][0x5a0] ;  /* 0x00016800ff047b82 */ /* 0x001e240000000a00 */
[----:B0-----:R-:W2:Y:S02]  /*0f50*/  LDG.E.64 R4, desc[UR46][R4.64] ;  /* 0x0000002e04047981 */ /* 0x001ea4000c1e1b00 */
[----:B--2---:R-:W-:-:S04]  /*0f60*/  ISETP.NE.U32.AND P0, PT, R4, RZ, PT ;  /* 0x000000ff0400720c */ /* 0x004fc80003f05070 */
[----:B------:R-:W-:-:S13]  /*0f70*/  ISETP.NE.AND.EX P0, PT, R5, RZ, PT, P0 ;  /* 0x000000ff0500720c */ /* 0x000fda0003f05300 */
[----:B------:R-:W-:Y:S05]  /*0f80*/  @!P0 BRA `(.L_x_10) ;  /* 0x0000000000088947 */ /* 0x000fea0003800000 */
[----:B------:R0:W5:Y:S01]  /*0f90*/  LD.E R22, desc[UR46][R4.64] ;  /* 0x0000002e04167980 */ /* 0x000162000c101900 */
[----:B------:R-:W-:Y:S05]  /*0fa0*/  BRA `(.L_x_11) ;  /* 0x0000000000247947 */ /* 0x000fea0003800000 */
.L_x_10:
[----:B------:R-:W-:Y:S02]  /*0fb0*/  ULDC.64 UR4, c[0x0][0x590] ;  /* 0x0001640000047ab9 */ /* 0x000fe40000000a00 */
[----:B------:R-:W-:-:S04]  /*0fc0*/  ISETP.NE.U32.AND P0, PT, RZ, UR4, PT ;  /* 0x00000004ff007c0c */ /* 0x000fc8000bf05070 */
[----:B------:R-:W-:-:S13]  /*0fd0*/  ISETP.NE.AND.EX P0, PT, RZ, UR5, PT, P0 ;  /* 0x00000005ff007c0c */ /* 0x000fda000bf05300 */
[----:B------:R-:W-:Y:S05]  /*0fe0*/  @!P0 BRA `(.L_x_12) ;  /* 0x00000000000c8947 */ /* 0x000fea0003800000 */
[----:B------:R-:W2:Y:S02]  /*0ff0*/  LDC.64 R22, c[0x0][0x590] ;  /* 0x00016400ff167b82 */ /* 0x000ea40000000a00 */
[----:B--2---:R2:W5:Y:S01]  /*1000*/  LDG.E R22, desc[UR46][R22.64] ;  /* 0x0000002e16167981 */ /* 0x004562000c1e1900 */
[----:B------:R-:W-:Y:S05]  /*1010*/  BRA `(.L_x_11) ;  /* 0x0000000000087947 */ /* 0x000fea0003800000 */
.L_x_12:
[----:B------:R-:W-:Y:S02]  /*1020*/  ULDC UR4, c[0x0][0x584] ;  /* 0x0001610000047ab9 */ /* 0x000fe40000000800 */
[----:B------:R-:W-:-:S07]  /*1030*/  IMAD.U32 R22, RZ, RZ, UR4 ;  /* 0x00000004ff167e24 */ /* 0x000fce000f8e00ff */
.L_x_11:
[----:B------:R-:W-:-:S13]  /*1040*/  LOP3.LUT P0, RZ, R0, 0xff, RZ, 0xc0, !PT ;  /* 0x000000ff00ff7812 */ /* 0x000fda000780c0ff */
[----:B------:R-:W-:Y:S05]  /*1050*/  @!P0 EXIT ;  /* 0x000000000000894d */ /* 0x000fea0003800000 */
[----:B------:R-:W-:Y:S01]  /*1060*/  ULDC UR4, c[0x0][0x28c] ;  /* 0x0000a30000047ab9 */ /* 0x000fe20000000800 */
[----:B------:R-:W-:Y:S01]  /*1070*/  UMOV UR36, URZ ;  /* 0x0000003f00247c82 */ /* 0x000fe20008000000 */
[----:B------:R-:W-:Y:S01]  /*1080*/  UIADD3 UR4, UR4, 0x7f, URZ ;  /* 0x0000007f04047890 */ /* 0x000fe2000fffe03f */
[----:B------:R-:W-:-:S03]  /*1090*/  UMOV UR37, URZ ;  /* 0x0000003f00257c82 */ /* 0x000fc60008000000 */
[----:B------:R-:W-:-:S04]  /*10a0*/  USHF.R.S32.HI UR5, URZ, 0x1f, UR4 ;  /* 0x0000001f3f057899 */ /* 0x000fc80008011404 */
[----:B------:R-:W-:-:S04]  /*10b0*/  ULEA.HI UR5, UR5, UR4, URZ, 0x7 ;  /* 0x0000000405057291 */ /* 0x000fc8000f8f383f */
[----:B------:R-:W-:-:S12]  /*10c0*/  USHF.R.S32.HI UR43, URZ, 0x7, UR5 ;  /* 0x000000073f2b7899 */ /* 0x000fd80008011405 */
.L_x_354:
[----:B------:R-:W-:Y:S01]  /*10d0*/  LOP3.LUT R0, R2, 0x80, RZ, 0xc0, !PT ;  /* 0x0000008002007812 */ /* 0x000fe200078ec0ff */
[----:B---3--:R-:W3:Y:S01]  /*10e0*/  S2UR UR7, SR_CgaCtaId ;  /* 0x00000000000779c3 */ /* 0x008ee20000008800 */
[----:B------:R-:W-:Y:S02]  /*10f0*/  UMOV UR6, 0x400 ;  /* 0x0000040000067882 */ /* 0x000fe40000000000 */
[----:B------:R-:W-:-:S06]  /*1100*/  SHF.R.U32.HI R0, RZ, 0x7, R0 ;  /* 0x00000007ff007819 */ /* 0x000fcc0000011600 */
[----:B------:R-:W4:Y:S01]  /*1110*/  SHFL.IDX PT, R0, R0, RZ, 0x1f ;  /* 0x00001fff00007589 */ /* 0x000f2200000e0000 */
[----:B---3--:R-:W-:Y:S01]  /*1120*/  ULEA UR6, UR7, UR6, 0x18 ;  /* 0x0000000607067291 */ /* 0x008fe2000f8ec03f */
[----:B----4-:R-:W-:-:S13]  /*1130*/  R2UR UR4, R0 ;  /* 0x00000000000472ca */ /* 0x010fda00000e0000 */
[----:B------:R-:W-:-:S04]  /*1140*/  ULEA.HI UR5, UR4, UR4, URZ, 0x1 ;  /* 0x0000000404057291 */ /* 0x000fc8000f8f083f */
[----:B------:R-:W-:-:S04]  /*1150*/  ULOP3.LUT UR5, UR5, 0x7fffe, URZ, 0xc0, !UPT ;  /* 0x0007fffe05057892 */ /* 0x000fc8000f8ec03f */
[----:B------:R-:W-:-:S03]  /*1160*/  UIADD3 UR5, UR4, -UR5, URZ ;  /* 0x8000000504057290 */ /* 0x000fc6000fffe03f */
[----:B------:R-:W-:Y:S01]  /*1170*/  ULDC UR4, c[0x0][0x28c] ;  /* 0x0000a30000047ab9 */ /* 0x000fe20000000800 */
[----:B------:R-:W-:Y:S01]  /*1180*/  ULEA UR5, UR5, UR6, 0xd ;  /* 0x0000000605057291 */ /* 0x000fe2000f8e683f */
[----:B------:R-:W-:-:S03]  /*1190*/  ISETP.LT.AND P0, PT, RZ, UR4, PT ;  /* 0x00000004ff007c0c */ /* 0x000fc6000bf01270 */
[----:B------:R-:W-:-:S04]  /*11a0*/  UIADD3 UR5, UR5, 0x100, URZ ;  /* 0x0000010005057890 */ /* 0x000fc8000fffe03f */
[----:B------:R-:W-:-:S04]  /*11b0*/  USHF.R.U32.HI UR5, URZ, 0x4, UR5 ;  /* 0x000000043f057899 */ /* 0x000fc80008011605 */
[----:B------:R-:W-:-:S04]  /*11c0*/  ULOP3.LUT UR5, UR5, 0x3fff, URZ, 0xc0, !UPT ;  /* 0x00003fff05057892 */ /* 0x000fc8000f8ec03f */
[----:B------:R-:W-:Y:S01]  /*11d0*/  ULOP3.LUT UR44, UR5, 0x10000, URZ, 0xfc, !UPT ;  /* 0x00010000052c7892 */ /* 0x000fe2000f8efc3f */
[----:B0-2---:R-:W-:Y:S11]  /*11e0*/  @P0 BRA `(.L_x_13) ;  /* 0x0000000000400947 */ /* 0x005ff60003800000 */
[----:B------:R-:W-:Y:S01]  /*11f0*/  MOV R0, 0x0 ;  /* 0x0000000000007802 */ /* 0x000fe20000000f00 */
[----:B------:R-:W-:Y:S01]  /*1200*/  ULDC.64 UR4, c[0x4][0x68] ;  /* 0x01001a0000047ab9 */ /* 0x000fe20000000a00 */
[----:B------:R-:W-:Y:S01]  /*1210*/  ULDC.64 UR6, c[0x4][0x8] ;  /* 0x0100020000067ab9 */ /* 0x000fe20000000a00 */
[----:B0-----:R-:W-:Y:S01]  /*1220*/  IMAD.U32 R4, RZ, RZ, UR4 ;  /* 0x00000004ff047e24 */ /* 0x001fe2000f8e00ff */
[----:B------:R0:W3:Y:S01]  /*1230*/  LDC.64 R14, c[0x4][R0] ;  /* 0x01000000000e7b82 */ /* 0x0000e20000000a00 */
[----:B------:R-:W-:Y:S01]  /*1240*/  IMAD.U32 R5, RZ, RZ, UR5 ;  /* 0x00000005ff057e24 */ /* 0x000fe2000f8e00ff */
[----:B------:R-:W-:Y:S01]  /*1250*/  ULDC.64 UR4, c[0x4][0x70] ;  /* 0x01001c0000047ab9 */ /* 0x000fe20000000a00 */
[----:B------:R-:W-:Y:S02]  /*1260*/  IMAD.U32 R10, RZ, RZ, UR6 ;  /* 0x00000006ff0a7e24 */ /* 0x000fe4000f8e00ff */
[----:B------:R-:W-:Y:S02]  /*1270*/  IMAD.U32 R6, RZ, RZ, UR4 ;  /* 0x00000004ff067e24 */ /* 0x000fe4000f8e00ff */
[----:B------:R-:W-:-:S02]  /*1280*/  IMAD.U32 R7, RZ, RZ, UR5 ;  /* 0x00000005ff077e24 */ /* 0x000fc4000f8e00ff */
[----:B------:R-:W-:Y:S02]  /*1290*/  IMAD.U32 R11, RZ, RZ, UR7 ;  /* 0x00000007ff0b7e24 */ /* 0x000fe4000f8e00ff */
[----:B------:R-:W-:Y:S02]  /*12a0*/  IMAD.MOV.U32 R8, RZ, RZ, 0x1e1 ;  /* 0x000001e1ff087424 */ /* 0x000fe400078e00ff */
[----:B------:R-:W-:Y:S02]  /*12b0*/  IMAD.MOV.U32 R12, RZ, RZ, 0x1 ;  /* 0x00000001ff0c7424 */ /* 0x000fe400078e00ff */
[----:B0-----:R-:W-:-:S07]  /*12c0*/  IMAD.MOV.U32 R13, RZ, RZ, RZ ;  /* 0x000000ffff0d7224 */ /* 0x001fce00078e00ff */
[----:B------:R-:W-:-:S07]  /*12d0*/  LEPC R20, `(.L_x_13) ;  /* 0x000000001014794e */ /* 0x000fce0000000000 */
[----:B-123-5:R-:W-:Y:S05]  /*12e0*/  CALL.ABS.NOINC R14 ;  /* 0x000000000e007343 */ /* 0x02efea0003c00000 */
.L_x_13:
[----:B------:R-:W-:-:S06]  /*12f0*/  ULOP3.LUT UR4, UR38, 0x1, URZ, 0xfc, !UPT ;  /* 0x0000000126047892 */ /* 0x000fcc000f8efc3f */
[----:B------:R-:W-:-:S05]  /*1300*/  IMAD.U32 R0, RZ, RZ, UR4 ;  /* 0x00000004ff007e24 */ /* 0x000fca000f8e00ff */
[----:B------:R-:W-:-:S13]  /*1310*/  ISETP.NE.AND P0, PT, R0, 0x3, PT ;  /* 0x000000030000780c */ /* 0x000fda0003f05270 */
[----:B------:R-:W-:Y:S05]  /*1320*/  @!P0 BRA `(.L_x_14) ;  /* 0x0000000000048947 */ /* 0x000fea0003800000 */
[----:B------:R-:W-:Y:S01]  /*1330*/  BPT.TRAP 0x1 ;  /* 0x000000040000795c */ /* 0x000fe20000300000 */
.L_x_14:
[----:B------:R-:W3:Y:S01]  /*1340*/  S2UR UR5, SR_CgaCtaId ;  /* 0x00000000000579c3 */ /* 0x000ee20000008800 */
[----:B------:R-:W-:Y:S01]  /*1350*/  UMOV UR4, 0x400 ;  /* 0x0000040000047882 */ /* 0x000fe20000000000 */
[----:B------:R-:W-:Y:S02]  /*1360*/  IMAD.U32 R0, RZ, RZ, UR36 ;  /* 0x00000024ff007e24 */ /* 0x000fe4000f8e00ff */
[----:B------:R-:W-:-:S03]  /*1370*/  IMAD.U32 R3, RZ, RZ, UR37 ;  /* 0x00000025ff037e24 */ /* 0x000fc6000f8e00ff */
[----:B------:R-:W-:Y:S01]  /*1380*/  SHF.L.U32 R0, R0, 0x1f, RZ ;  /* 0x0000001f00007819 */ /* 0x000fe200000006ff */
[----:B---3--:R-:W-:-:S06]  /*1390*/  ULEA UR4, UR5, UR4, 0x18 ;  /* 0x0000000405047291 */ /* 0x008fcc000f8ec03f */
[----:B0-----:R-:W-:-:S04]  /*13a0*/  IMAD.U32 R4, RZ, RZ, UR4 ;  /* 0x00000004ff047e24 */ /* 0x001fc8000f8e00ff */
[----:B------:R-:W-:-:S04]  /*13b0*/  IMAD R3, R3, 0x8, R4 ;  /* 0x0000000803037824 */ /* 0x000fc800078e0204 */
[----:B------:R0:W3:Y:S01]  /*13c0*/  SYNCS.PHASECHK.TRANS64.TRYWAIT P1, [R3+URZ], R0 ;  /* 0x00000000030075a7 */ /* 0x0000e2000802017f */
[----:B------:R-:W-:Y:S05]  /*13d0*/  @!P0 BRA `(.L_x_15) ;  /* 0x0000000000048947 */ /* 0x000fea0003800000 */
[----:B------:R-:W-:Y:S01]  /*13e0*/  BPT.TRAP 0x1 ;  /* 0x000000040000795c */ /* 0x000fe20000300000 */
.L_x_15:
[----:B---3--:R-:W-:Y:S05]  /*13f0*/  @P1 BRA `(.L_x_16) ;  /* 0x0000000000081947 */ /* 0x008fea0003800000 */
[----:B------:R-:W3:Y:S02]  /*1400*/  SYNCS.PHASECHK.TRANS64.TRYWAIT P1, [R3+URZ], R0 ;  /* 0x00000000030075a7 */ /* 0x000ee4000802017f */
[----:B---3--:R-:W-:Y:S05]  /*1410*/  @!P1 BRA `(.L_x_17) ;  /* 0x000000c000489947 */ /* 0x008fea0003800000 */
.L_x_16:
[----:B------:R-:W-:-:S04]  /*1420*/  UISETP.LT.AND UP0, UPT, UR43, 0x1, UPT ;  /* 0x000000012b00788c */ /* 0x000fc8000bf01270 */
[----:B------:R-:W-:-:S06]  /*1430*/  USEL UR4, UR43, 0x1, UP0 ;  /* 0x000000012b047887 */ /* 0x000fcc0008000000 */
[----:B0--3--:R-:W-:Y:S01]  /*1440*/  IMAD.U32 R0, RZ, RZ, UR4 ;  /* 0x00000004ff007e24 */ /* 0x009fe2000f8e00ff */
[----:B------:R-:W-:Y:S05]  /*1450*/  WARPSYNC.ALL ;  /* 0x0000000000007948 */ /* 0x000fea0003800000 */
[----:B------:R-:W-:-:S04]  /*1460*/  IADD3 R0, -R0, UR43, RZ ;  /* 0x0000002b00007c10 */ /* 0x000fc8000fffe1ff */
[----:B------:R-:W-:Y:S02]  /*1470*/  ISETP.GE.AND P1, PT, R0, 0x1, PT ;  /* 0x000000010000780c */ /* 0x000fe40003f26270 */
[----:B------:R-:W-:Y:S01]  /*1480*/  R2UR UR4, R4 ;  /* 0x00000000040472ca */ /* 0x000fe200000e0000 */
[----:B------:R-:W-:Y:S01]  /*1490*/  ULEA UR25, UR37, UR44, 0xb ;  /* 0x0000002c25197291 */ /* 0x000fe2000f8e583f */
[----:B------:R-:W-:Y:S01]  /*14a0*/  WARPGROUP.ARRIVE ;  /* 0x00000000000079c5 */ /* 0x000fe20000000000 */
[----:B------:R-:W-:Y:S01]  /*14b0*/  UMOV UR5, 0x40000040 ;  /* 0x4000004000057882 */ /* 0x000fe20000000000 */
[----:B------:R-:W-:Y:S01]  /*14c0*/  UMOV UR7, 0x40000040 ;  /* 0x4000004000077882 */ /* 0x000fe20000000000 */
[----:B------:R-:W-:Y:S01]  /*14d0*/  UMOV UR9, UR5 ;  /* 0x0000000500097c82 */ /* 0x000fe20008000000 */
[----:B------:R-:W-:Y:S01]  /*14e0*/  UMOV UR11, 0x40000040 ;  /* 0x40000040000b7882 */ /* 0x000fe20000000000 */
[----:B------:R-:W-:Y:S01]  /*14f0*/  UMOV UR13, UR5 ;  /* 0x00000005000d7c82 */ /* 0x000fe20008000000 */
[----:B------:R-:W-:Y:S01]  /*1500*/  UMOV UR15, 0x40000040 ;  /* 0x40000040000f7882 */ /* 0x000fe20000000000 */
[----:B------:R-:W-:Y:S01]  /*1510*/  UMOV UR17, UR5 ;  /* 0x0000000500117c82 */ /* 0x000fe20008000000 */
[----:B------:R-:W-:Y:S01]  /*1520*/  UMOV UR19, 0x40000040 ;  /* 0x4000004000137882 */ /* 0x000fe20000000000 */
[----:B------:R-:W-:Y:S01]  /*1530*/  UMOV UR21, UR5 ;  /* 0x0000000500157c82 */ /* 0x000fe20008000000 */
[----:B------:R-:W-:Y:S01]  /*1540*/  UMOV UR23, 0x40000040 ;  /* 0x4000004000177882 */ /* 0x000fe20000000000 */
[----:B------:R-:W-:-:S04]  /*1550*/  UIADD3 UR4, UR4, 0x20100, URZ ;  /* 0x0002010004047890 */ /* 0x000fc8000fffe03f */
[----:B------:R-:W-:-:S04]  /*1560*/  USHF.R.U32.HI UR4, URZ, 0x4, UR4 ;  /* 0x000000043f047899 */ /* 0x000fc80008011604 */
[----:B------:R-:W-:-:S04]  /*1570*/  ULOP3.LUT UR4, UR4, 0x3fff, URZ, 0xc0, !UPT ;  /* 0x00003fff04047892 */ /* 0x000fc8000f8ec03f */
[----:B------:R-:W-:-:S03]  /*1580*/  ULOP3.LUT UR24, UR4, 0x10000, URZ, 0xfc, !UPT ;  /* 0x0001000004187892 */ /* 0x000fc6000f8efc3f */
[----:B------:R-:W-:Y:S01]  /*1590*/  UMOV UR4, UR25 ;  /* 0x0000001900047c82 */ /* 0x000fe20008000000 */
[----:B------:R-:W-:Y:S01]  /*15a0*/  UIMAD UR26, UR37, 0x500, UR24 ;  /* 0x00000500251a78a4 */ /* 0x000fe2000f8e0218 */
[----:B------:R-:W-:Y:S01]  /*15b0*/  UMOV UR8, UR4 ;  /* 0x0000000400087c82 */ /* 0x000fe20008000000 */
[----:B------:R-:W-:Y:S02]  /*15c0*/  UMOV UR12, UR4 ;  /* 0x00000004000c7c82 */ /* 0x000fe40008000000 */
[----:B------:R-:W-:Y:S02]  /*15d0*/  UIADD3 UR10, UR26, 0x100, URZ ;  /* 0x000001001a0a7890 */ /* 0x000fe4000fffe03f */
[----:B------:R-:W-:Y:S02]  /*15e0*/  UIADD3 UR14, UR26, 0x200, URZ ;  /* 0x000002001a0e7890 */ /* 0x000fe4000fffe03f */
[----:B------:R-:W-:Y:S01]  /*15f0*/  UMOV UR6, UR26 ;  /* 0x0000001a00067c82 */ /* 0x000fe20008000000 */
[----:B------:R-:W-:Y:S01]  /*1600*/  UIADD3 UR18, UR26, 0x300, URZ ;  /* 0x000003001a127890 */ /* 0x000fe2000fffe03f */
[----:B------:R-:W-:Y:S01]  /*1610*/  IGMMA.64x32x32.S8.S8 R168, gdesc[UR4], RZ, !UPT, gsb0 ;  /* 0x0120000004a879f1 */ /* 0x000fe2000c0410ff */
[----:B------:R-:W-:Y:S01]  /*1620*/  UMOV UR16, UR4 ;  /* 0x0000000400107c82 */ /* 0x000fe20008000000 */
[----:B------:R-:W-:Y:S01]  /*1630*/  UIADD3 UR22, UR26, 0x400, URZ ;  /* 0x000004001a167890 */ /* 0x000fe2000fffe03f */
[----:B------:R-:W-:Y:S01]  /*1640*/  UMOV UR20, UR4 ;  /* 0x0000000400147c82 */ /* 0x000fe20008000000 */
[----:B------:R-:W-:Y:S01]  /*1650*/  UIADD3 UR4, UR25, 0x2, URZ ;  /* 0x0000000219047890 */ /* 0x000fe2000fffe03f */
[----:B------:R-:W-:Y:S01]  /*1660*/  UMOV UR5, 0x40000040 ;  /* 0x4000004000057882 */ /* 0x000fe20000000000 */
[----:B------:R-:W-:-:S02]  /*1670*/  WARPGROUP.DEPBAR.LE gsb0, 0x0 ;  /* 0x00008000000079c5 */ /* 0x000fc40000010000 */
[----:B------:R-:W-:-:S06]  /*1680*/  WARPGROUP.ARRIVE ;  /* 0x00000000000079c5 */ /* 0x000fcc0000000000 */
[----:B------:R-:W-:Y:S01]  /*1690*/  IGMMA.64x32x32.S8.S8 R136, gdesc[UR8], RZ, !UPT, gsb0 ;  /* 0x01200000088879f1 */ /* 0x000fe2000c0410ff */
[----:B------:R-:W-:Y:S02]  /*16a0*/  UIADD3 UR8, UR25, 0x400, URZ ;  /* 0x0000040019087890 */ /* 0x000fe4000fffe03f */
[----:B------:R-:W-:Y:S02]  /*16b0*/  WARPGROUP.DEPBAR.LE gsb0, 0x0 ;  /* 0x00008000000079c5 */ /* 0x000fe40000010000 */
[----:B------:R-:W-:-:S06]  /*16c0*/  WARPGROUP.ARRIVE ;  /* 0x00000000000079c5 */ /* 0x000fcc0000000000 */
[----:B------:R-:W-:Y:S03]  /*16d0*/  IGMMA.64x32x32.S8.S8 R104, gdesc[UR12], RZ, !UPT, gsb0 ;  /* 0x012000000c6879f1 */ /* 0x000fe6000c0410ff */
[----:B------:R-:W-:Y:S02]  /*16e0*/  WARPGROUP.DEPBAR.LE gsb0, 0x0 ;  /* 0x00008000000079c5 */ /* 0x000fe40000010000 */
[----:B------:R-:W-:-:S06]  /*16f0*/  WARPGROUP.ARRIVE ;  /* 0x00000000000079c5 */ /* 0x000fcc0000000000 */
[----:B------:R-:W-:Y:S03]  /*1700*/  IGMMA.64x32x32.S8.S8 R72, gdesc[UR16], RZ, !UPT, gsb0 ;  /* 0x01200000104879f1 */ /* 0x000fe6000c0410ff */
[----:B------:R-:W-:Y:S02]  /*1710*/  WARPGROUP.DEPBAR.LE gsb0, 0x0 ;  /* 0x00008000000079c5 */ /* 0x000fe40000010000 */
[----:B------:R-:W-:-:S06]  /*1720*/  WARPGROUP.ARRIVE ;  /* 0x00000000000079c5 */ /* 0x000fcc0000000000 */
[----:B------:R-:W-:Y:S01]  /*1730*/  IGMMA.64x32x32.S8.S8 R40, gdesc[UR20], RZ, !UPT, gsb0 ;  /* 0x01200000142879f1 */ /* 0x000fe2000c0410ff */
[----:B------:R-:W-:Y:S01]  /*1740*/  UMOV UR20, UR8 ;  /* 0x0000000800147c82 */ /* 0x000fe20008000000 */
[----:B------:R-:W-:Y:S01]  /*1750*/  UMOV UR21, 0x40000040 ;  /* 0x4000004000157882 */ /* 0x000fe20000000000 */
[----:B------:R-:W-:Y:S01]  /*1760*/  UMOV UR16, UR20 ;  /* 0x0000001400107c82 */ /* 0x000fe20008000000 */
[----:B------:R-:W-:Y:S01]  /*1770*/  UMOV UR17, UR21 ;  /* 0x0000001500117c82 */ /* 0x000fe20008000000 */
[----:B------:R-:W-:Y:S01]  /*1780*/  UMOV UR12, UR20 ;  /* 0x00000014000c7c82 */ /* 0x000fe20008000000 */
[----:B------:R-:W-:Y:S01]  /*1790*/  UMOV UR13, UR21 ;  /* 0x00000015000d7c82 */ /* 0x000fe20008000000 */
[----:B------:R-:W-:Y:S01]  /*17a0*/  UMOV UR8, UR20 ;  /* 0x0000001400087c82 */ /* 0x000fe20008000000 */
[----:B------:R-:W-:Y:S01]  /*17b0*/  UMOV UR9, UR21 ;  /* 0x0000001500097c82 */ /* 0x000fe20008000000 */
[----:B------:R-:W-:Y:S02]  /*17c0*/  WARPGROUP.DEPBAR.LE gsb0, 0x0 ;  /* 0x00008000000079c5 */ /* 0x000fe40000010000 */
[----:B------:R-:W-:-:S06]  /*17d0*/  WARPGROUP.ARRIVE ;  /* 0x00000000000079c5 */ /* 0x000fcc0000000000 */
[----:B------:R-:W-:Y:S01]  /*17e0*/  IGMMA.64x32x32.S8.S8 R24, gdesc[UR20], RZ, !UPT, gsb0 ;  /* 0x01200000141879f1 */ /* 0x000fe2000c0410ff */
[----:B------:R-:W-:Y:S01]  /*17f0*/  UMOV UR22, UR6 ;  /* 0x0000000600167c82 */ /* 0x000fe20008000000 */
[----:B------:R-:W-:Y:S01]  /*1800*/  UMOV UR23, UR7 ;  /* 0x0000000700177c82 */ /* 0x000fe20008000000 */
[----:B------:R-:W-:Y:S01]  /*1810*/  UIADD3 UR6, UR26, 0x2, URZ ;  /* 0x000000021a067890 */ /* 0x000fe2000fffe03f */
[----:B------:R-:W-:Y:S01]  /*1820*/  UMOV UR7, 0x40000040 ;  /* 0x4000004000077882 */ /* 0x000fe20000000000 */
[----:B------:R-:W-:Y:S02]  /*1830*/  WARPGROUP.DEPBAR.LE gsb0, 0x0 ;  /* 0x00008000000079c5 */ /* 0x000fe40000010000 */
[----:B------:R-:W-:-:S06]  /*1840*/  WARPGROUP.ARRIVE ;  /* 0x00000000000079c5 */ /* 0x000fcc0000000000 */
[----:B------:R-:W-:Y:S01]  /*1850*/  IGMMA.64x32x32.S8.S8 R56, gdesc[UR16], RZ, !UPT, gsb0 ;  /* 0x01200000103879f1 */ /* 0x000fe2000c0410ff */
[----:B------:R-:W-:Y:S01]  /*1860*/  UIADD3 UR18, UR26, 0x302, URZ ;  /* 0x000003021a127890 */ /* 0x000fe2000fffe03f */
[----:B------:R-:W-:Y:S01]  /*1870*/  UMOV UR16, UR4 ;  /* 0x0000000400107c82 */ /* 0x000fe20008000000 */
[----:B------:R-:W-:Y:S01]  /*1880*/  UMOV UR17, UR5 ;  /* 0x0000000500117c82 */ /* 0x000fe20008000000 */
        /* <DEDUP_REMOVED lines=24> */
[----:B------:R-:W-:Y:S03]  /*1a10*/  IGMMA.64x32x32.S8.S8 R168, gdesc[UR4], R168, gsb0 ;  /* 0x0120000004a879f1 */ /* 0x000fe600080410a8 */
[----:B------:R-:W-:Y:S02]  /*1a20*/  WARPGROUP.DEPBAR.LE gsb0, 0x0 ;  /* 0x00008000000079c5 */ /* 0x000fe40000010000 */
[----:B------:R-:W-:-:S06]  /*1a30*/  WARPGROUP.ARRIVE ;  /* 0x00000000000079c5 */ /* 0x000fcc0000000000 */
[----:B------:R-:W-:Y:S01]  /*1a40*/  IGMMA.64x32x32.S8.S8 R136, gdesc[UR8], R136, gsb0 ;  /* 0x01200000088879f1 */ /* 0x000fe20008041088 */
[----:B------:R-:W-:Y:S02]  /*1a50*/  UIADD3 UR8, UR25, 0x402, URZ ;  /* 0x0000040219087890 */ /* 0x000fe4000fffe03f */
[----:B------:R-:W-:Y:S02]  /*1a60*/  WARPGROUP.DEPBAR.LE gsb0, 0x0 ;  /* 0x00008000000079c5 */ /* 0x000fe40000010000 */
[----:B------:R-:W-:-:S06]  /*1a70*/  WARPGROUP.ARRIVE ;  /* 0x00000000000079c5 */ /* 0x000fcc0000000000 */
[----:B------:R-:W-:Y:S03]  /*1a80*/  IGMMA.64x32x32.S8.S8 R104, gdesc[UR12], R104, gsb0 ;  /* 0x012000000c6879f1 */ /* 0x000fe60008041068 */
[----:B------:R-:W-:Y:S02]  /*1a90*/  WARPGROUP.DEPBAR.LE gsb0, 0x0 ;  /* 0x00008000000079c5 */ /* 0x000fe40000010000 */
[----:B------:R-:W-:-:S06]  /*1aa0*/  WARPGROUP.ARRIVE ;  /* 0x00000000000079c5 */ /* 0x000fcc0000000000 */
[----:B------:R-:W-:Y:S03]  /*1ab0*/  IGMMA.64x32x32.S8.S8 R72, gdesc[UR16], R72, gsb0 ;  /* 0x01200000104879f1 */ /* 0x000fe60008041048 */
[----:B------:R-:W-:Y:S02]  /*1ac0*/  WARPGROUP.DEPBAR.LE gsb0, 0x0 ;  /* 0x00008000000079c5 */ /* 0x000fe40000010000 */
[----:B------:R-:W-:-:S06]  /*1ad0*/  WARPGROUP.ARRIVE ;  /* 0x00000000000079c5 */ /* 0x000fcc0000000000 */
[----:B------:R-:W-:Y:S01]  /*1ae0*/  IGMMA.64x32x32.S8.S8 R40, gdesc[UR20], R40, gsb0 ;  /* 0x01200000142879f1 */ /* 0x000fe20008041028 */
        /* <DEDUP_REMOVED lines=8> */
[----:B------:R-:W-:Y:S01]  /*1b70*/  UMOV UR4, UR20 ;  /* 0x0000001400047c82 */ /* 0x000fe20008000000 */
[----:B------:R-:W-:Y:S01]  /*1b80*/  UMOV UR5, UR21 ;  /* 0x0000001500057c82 */ /* 0x000fe20008000000 */
[----:B------:R-:W-:-:S02]  /*1b90*/  WARPGROUP.DEPBAR.LE gsb0, 0x0 ;  /* 0x00008000000079c5 */ /* 0x000fc40000010000 */
[----:B------:R-:W-:-:S06]  /*1ba0*/  WARPGROUP.ARRIVE ;  /* 0x00000000000079c5 */ /* 0x000fcc0000000000 */
[----:B------:R-:W-:Y:S01]  /*1bb0*/  IGMMA.64x32x32.S8.S8 R24, gdesc[UR20], R24, gsb0 ;  /* 0x01200000141879f1 */ /* 0x000fe20008041018 */
[----:B------:R-:W-:Y:S01]  /*1bc0*/  UIADD3 UR22, UR26, 0x404, URZ ;  /* 0x000004041a167890 */ /* 0x000fe2000fffe03f */
[----:B------:R-:W-:Y:S01]  /*1bd0*/  UMOV UR23, 0x40000040 ;  /* 0x4000004000177882 */ /* 0x000fe20000000000 */
[----:B------:R-:W-:Y:S02]  /*1be0*/  WARPGROUP.DEPBAR.LE gsb0, 0x0 ;  /* 0x00008000000079c5 */ /* 0x000fe40000010000 */
        /* <DEDUP_REMOVED lines=17> */
[----:B------:R-:W-:Y:S02]  /*1d00*/  UIADD3 UR4, UR25, 0x4, URZ ;  /* 0x0000000419047890 */ /* 0x000fe4000fffe03f */
[----:B------:R-:W-:Y:S01]  /*1d10*/  UIADD3 UR6, UR26, 0x4, URZ ;  /* 0x000000041a067890 */ /* 0x000fe2000fffe03f */
[----:B------:R-:W-:Y:S01]  /*1d20*/  UMOV UR5, 0x40000040 ;  /* 0x4000004000057882 */ /* 0x000fe20000000000 */
[----:B------:R-:W-:Y:S01]  /*1d30*/  UMOV UR7, 0x40000040 ;  /* 0x4000004000077882 */ /* 0x000fe20000000000 */
[----:B------:R-:W-:Y:S02]  /*1d40*/  UMOV UR9, UR5 ;  /* 0x0000000500097c82 */ /* 0x000fe40008000000 */
        /* <DEDUP_REMOVED lines=68> */
[----:B------:R-:W-:Y:S01]  /*2190*/  UIADD3 UR25, UR25, 0x406, URZ ;  /* 0x0000040619197890 */ /* 0x000fe2000fffe03f */
[----:B------:R-:W-:-:S02]  /*21a0*/  WARPGROUP.DEPBAR.LE gsb0, 0x0 ;  /* 0x00008000000079c5 */ /* 0x000fc40000010000 */
[----:B------:R-:W-:-:S06]  /*21b0*/  WARPGROUP.ARRIVE ;  /* 0x00000000000079c5 */ /* 0x000fcc0000000000 */
[----:B------:R-:W-:Y:S03]  /*21c0*/  IGMMA.64x32x32.S8.S8 R168, gdesc[UR4], R168, gsb0 ;  /* 0x0120000004a879f1 */ /* 0x000fe600080410a8 */
        /* <DEDUP_REMOVED lines=38> */
[----:B------:R-:W-:Y:S05]  /*2430*/  @!P1 BRA `(.L_x_18) ;  /* 0x0000001000949947 */ /* 0x000fea0003800000 */
[----:B------:R-:W-:Y:S01]  /*2440*/  UIADD3 UR26, UR37, 0x1, URZ ;  /* 0x00000001251a7890 */ /* 0x000fe2000fffe03f */
[----:B------:R-:W-:Y:S01]  /*2450*/  R2UR UR28, R0 ;  /* 0x00000000001c72ca */ /* 0x000fe200000e0000 */
[----:B------:R-:W-:Y:S02]  /*2460*/  UMOV UR25, UR37 ;  /* 0x0000002500197c82 */ /* 0x000fe40008000000 */
[----:B------:R-:W-:-:S04]  /*2470*/  UISETP.NE.AND UP0, UPT, UR26, 0x4, UPT ;  /* 0x000000041a00788c */ /* 0x000fc8000bf05270 */
[----:B------:R-:W-:Y:S02]  /*2480*/  USEL UR27, URZ, 0x1, UP0 ;  /* 0x000000013f1b7887 */ /* 0x000fe40008000000 */
[----:B------:R-:W-:Y:S02]  /*2490*/  USEL UR26, UR26, URZ, UP0 ;  /* 0x0000003f1a1a7287 */ /* 0x000fe40008000000 */
[----:B------:R-:W-:-:S12]  /*24a0*/  ULOP3.LUT UR27, UR36, UR27, URZ, 0x3c, !UPT ;  /* 0x0000001b241b7292 */ /* 0x000fd8000f8e3c3f */
.L_x_25:
[----:B0-----:R-:W-:Y:S05]  /*24b0*/  @!P0 BRA `(.L_x_19) ;  /* 0x0000000000048947 */ /* 0x001fea0003800000 */
[----:B------:R-:W-:Y:S01]  /*24c0*/  BPT.TRAP 0x1 ;  /* 0x000000040000795c */ /* 0x000fe20000300000 */
.L_x_19:
[----:B------:R-:W0:Y:S01]  /*24d0*/  S2UR UR5, SR_CgaCtaId ;  /* 0x00000000000579c3 */ /* 0x000e220000008800 */
[----:B------:R-:W-:Y:S01]  /*24e0*/  UMOV UR4, 0x400 ;  /* 0x0000040000047882 */ /* 0x000fe20000000000 */
[----:B------:R-:W-:Y:S02]  /*24f0*/  IMAD.U32 R0, RZ, RZ, UR27 ;  /* 0x0000001bff007e24 */ /* 0x000fe4000f8e00ff */
[----:B------:R-:W-:-:S03]  /*2500*/  IMAD.U32 R3, RZ, RZ, UR26 ;  /* 0x0000001aff037e24 */ /* 0x000fc6000f8e00ff */
[----:B------:R-:W-:Y:S01]  /*2510*/  SHF.L.U32 R0, R0, 0x1f, RZ ;  /* 0x0000001f00007819 */ /* 0x000fe200000006ff */
[----:B0-----:R-:W-:-:S06]  /*2520*/  ULEA UR4, UR5, UR4, 0x18 ;  /* 0x0000000405047291 */ /* 0x001fcc000f8ec03f */
[----:B------:R-:W-:-:S04]  /*2530*/  IMAD.U32 R4, RZ, RZ, UR4 ;  /* 0x00000004ff047e24 */ /* 0x000fc8000f8e00ff */
[----:B------:R-:W-:-:S04]  /*2540*/  IMAD R3, R3, 0x8, R4 ;  /* 0x0000000803037824 */ /* 0x000fc800078e0204 */
[----:B------:R0:W3:Y:S01]  /*2550*/  SYNCS.PHASECHK.TRANS64.TRYWAIT P1, [R3+URZ], R0 ;  /* 0x00000000030075a7 */ /* 0x0000e2000802017f */
[----:B------:R-:W-:Y:S05]  /*2560*/  @!P0 BRA `(.L_x_20) ;  /* 0x0000000000048947 */ /* 0x000fea0003800000 */
[----:B------:R-:W-:Y:S01]  /*2570*/  BPT.TRAP 0x1 ;  /* 0x000000040000795c */ /* 0x000fe20000300000 */
.L_x_20:
[----:B---3--:R-:W-:Y:S05]  /*2580*/  @P1 BRA `(.L_x_21) ;  /* 0x0000000000081947 */ /* 0x008fea0003800000 */
[----:B------:R-:W3:Y:S02]  /*2590*/  SYNCS.PHASECHK.TRANS64.TRYWAIT P1, [R3+URZ], R0 ;  /* 0x00000000030075a7 */ /* 0x000ee4000802017f */
[----:B---3--:R-:W-:Y:S05]  /*25a0*/  @!P1 BRA `(.L_x_22) ;  /* 0x000000ac00f89947 */ /* 0x008fea0003800000 */
.L_x_21:
[----:B------:R-:W-:Y:S01]  /*25b0*/  ULEA UR29, UR26, UR44, 0xb ;  /* 0x0000002c1a1d7291 */ /* 0x000fe2000f8e583f */
[----:B------:R-:W-:Y:S01]  /*25c0*/  WARPGROUP.ARRIVE ;  /* 0x00000000000079c5 */ /* 0x000fe20000000000 */
[----:B------:R-:W-:Y:S01]  /*25d0*/  UIMAD UR30, UR26, 0x500, UR24 ;  /* 0x000005001a1e78a4 */ /* 0x000fe2000f8e0218 */
[----:B------:R-:W-:Y:S01]  /*25e0*/  UMOV UR5, 0x40000040 ;  /* 0x4000004000057882 */ /* 0x000fe20000000000 */
[----:B------:R-:W-:Y:S02]  /*25f0*/  UMOV UR7, 0x40000040 ;  /* 0x4000004000077882 */ /* 0x000fe40000000000 */
[----:B------:R-:W-:Y:S01]  /*2600*/  UIADD3 UR10, UR30, 0x100, URZ ;  /* 0x000001001e0a7890 */ /* 0x000fe2000fffe03f */
[----:B------:R-:W-:Y:S02]  /*2610*/  UMOV UR4, UR29 ;  /* 0x0000001d00047c82 */ /* 0x000fe40008000000 */
[----:B------:R-:W-:Y:S01]  /*2620*/  UMOV UR6, UR30 ;  /* 0x0000001e00067c82 */ /* 0x000fe20008000000 */
[----:B------:R-:W-:Y:S01]  /*2630*/  UMOV UR8, UR4 ;  /* 0x0000000400087c82 */ /* 0x000fe20008000000 */
[----:B------:R-:W-:Y:S01]  /*2640*/  IGMMA.64x32x32.S8.S8 R168, gdesc[UR4], R168, gsb0 ;  /* 0x0120000004a879f1 */ /* 0x000fe200080410a8 */
[----:B------:R-:W-:Y:S01]  /*2650*/  UMOV UR9, UR5 ;  /* 0x0000000500097c82 */ /* 0x000fe20008000000 */
[----:B------:R-:W-:Y:S01]  /*2660*/  UMOV UR11, 0x40000040 ;  /* 0x40000040000b7882 */ /* 0x000fe20000000000 */
[----:B------:R-:W-:Y:S01]  /*2670*/  UIADD3 UR14, UR30, 0x200, URZ ;  /* 0x000002001e0e7890 */ /* 0x000fe2000fffe03f */
[----:B------:R-:W-:Y:S01]  /*2680*/  UMOV UR12, UR4 ;  /* 0x00000004000c7c82 */ /* 0x000fe20008000000 */
        /* <DEDUP_REMOVED lines=11> */
[----:B------:R-:W-:Y:S01]  /*2740*/  UMOV UR5, 0x40000040 ;  /* 0x4000004000057882 */ /* 0x000fe20000000000 */
[----:B------:R-:W-:-:S02]  /*2750*/  WARPGROUP.DEPBAR.LE gsb0, 0x0 ;  /* 0x00008000000079c5 */ /* 0x000fc40000010000 */
        /* <DEDUP_REMOVED lines=22> */
[----:B------:R-:W-:Y:S01]  /*28c0*/  IGMMA.64x32x32.S8.S8 R24, gdesc[UR20], R24, gsb0 ;  /* 0x01200000141879f1 */ /* 0x000fe20008041018 */
[----:B------:R-:W-:Y:S01]  /*28d0*/  UMOV UR22, UR6 ;  /* 0x0000000600167c82 */ /* 0x000fe20008000000 */
[----:B------:R-:W-:Y:S01]  /*28e0*/  UMOV UR23, UR7 ;  /* 0x0000000700177c82 */ /* 0x000fe20008000000 */
[----:B------:R-:W-:Y:S01]  /*28f0*/  UIADD3 UR6, UR30, 0x2, URZ ;  /* 0x000000021e067890 */ /* 0x000fe2000fffe03f */
[----:B------:R-:W-:Y:S01]  /*2900*/  UMOV UR7, 0x40000040 ;  /* 0x4000004000077882 */ /* 0x000fe20000000000 */
[----:B------:R-:W-:Y:S02]  /*2910*/  WARPGROUP.DEPBAR.LE gsb0, 0x0 ;  /* 0x00008000000079c5 */ /* 0x000fe40000010000 */
[----:B------:R-:W-:-:S06]  /*2920*/  WARPGROUP.ARRIVE ;  /* 0x00000000000079c5 */ /* 0x000fcc0000000000 */
[----:B------:R-:W-:Y:S01]  /*2930*/  IGMMA.64x32x32.S8.S8 R56, gdesc[UR16], R56, gsb0 ;  /* 0x01200000103879f1 */ /* 0x000fe20008041038 */
[----:B------:R-:W-:Y:S01]  /*2940*/  UIADD3 UR18, UR30, 0x302, URZ ;  /* 0x000003021e127890 */ /* 0x000fe2000fffe03f */
[----:B------:R-:W-:Y:S01]  /*2950*/  UMOV UR16, UR4 ;  /* 0x0000000400107c82 */ /* 0x000fe20008000000 */
[----:B------:R-:W-:Y:S01]  /*2960*/  UMOV UR17, UR5 ;  /* 0x0000000500117c82 */ /* 0x000fe20008000000 */
        /* <DEDUP_REMOVED lines=187> */
[----:B------:R-:W-:Y:S01]  /*3520*/  BPT.TRAP 0x1 ;  /* 0x000000040000795c */ /* 0x000fe20000300000 */
.L_x_23:
[----:B------:R-:W-:Y:S01]  /*3530*/  UISETP.GT.U32.AND UP0, UPT, UR38, 0x1, UPT ;  /* 0x000000012600788c */ /* 0x000fe2000bf04070 */
[----:B0--3--:R-:W-:-:S04]  /*3540*/  IMAD.U32 R3, RZ, RZ, UR25 ;  /* 0x00000019ff037e24 */ /* 0x009fc8000f8e00ff */
[----:B------:R-:W-:Y:S01]  /*3550*/  IMAD R0, R3, 0x8, R4 ;  /* 0x0000000803007824 */ /* 0x000fe200078e0204 */
[----:B------:R-:W-:-:S03]  /*3560*/  PLOP3.LUT P1, PT, PT, PT, UP0, 0x80, 0x0 ;  /* 0x000000000000781c */ /* 0x000fc60003f2f008 */
[----:B------:R-:W-:-:S05]  /*3570*/  VIADD R0, R0, 0x20 ;  /* 0x0000002000007836 */ /* 0x000fca0000000000 */
[----:B------:R-:W-:-:S04]  /*3580*/  PRMT R0, RZ, 0x654, R0 ;  /* 0x00000654ff007816 */ /* 0x000fc80000000000 */
[----:B------:R0:W-:Y:S01]  /*3590*/  SYNCS.ARRIVE.TRANS64.RED.A1T0 RZ, [R0+URZ], RZ ;  /* 0x000000ff00ff79a7 */ /* 0x0001e2000810043f */
[----:B------:R-:W-:Y:S05]  /*35a0*/  @P1 BRA `(.L_x_24) ;  /* 0x0000000000041947 */ /* 0x000fea0003800000 */
[----:B------:R-:W-:Y:S01]  /*35b0*/  BPT.TRAP 0x1 ;  /* 0x000000040000795c */ /* 0x000fe20000300000 */
.L_x_24:
[----:B------:R-:W-:Y:S02]  /*35c0*/  UISETP.GT.AND UP2, UPT, UR28, 0x1, UPT ;  /* 0x000000011c00788c */ /* 0x000fe4000bf44270 */
[----:B------:R-:W-:Y:S02]  /*35d0*/  UIADD3 UR26, UR26, 0x1, URZ ;  /* 0x000000011a1a7890 */ /* 0x000fe4000fffe03f */
[----:B------:R-:W-:Y:S02]  /*35e0*/  UIADD3 UR25, UR25, 0x1, URZ ;  /* 0x0000000119197890 */ /* 0x000fe4000fffe03f */
[----:B------:R-:W-:Y:S01]  /*35f0*/  PLOP3.LUT P1, PT, PT, PT, UP2, 0x80, 0x0 ;  /* 0x000000000000781c */ /* 0x000fe20003f2f028 */
[----:B------:R-:W-:Y:S02]  /*3600*/  UISETP.NE.AND UP0, UPT, UR26, 0x4, UPT ;  /* 0x000000041a00788c */ /* 0x000fe4000bf05270 */
[----:B------:R-:W-:Y:S02]  /*3610*/  UIADD3 UR4, UR28, -0x1, URZ ;  /* 0xffffffff1c047890 */ /* 0x000fe4000fffe03f */
[----:B------:R-:W-:-:S02]  /*3620*/  UISETP.NE.AND UP1, UPT, UR25, 0x4, UPT ;  /* 0x000000041900788c */ /* 0x000fc4000bf25270 */
[----:B------:R-:W-:Y:S02]  /*3630*/  USEL UR5, URZ, 0x1, UP0 ;  /* 0x000000013f057887 */ /* 0x000fe40008000000 */
[----:B------:R-:W-:Y:S02]  /*3640*/  USEL UR26, UR26, URZ, UP0 ;  /* 0x0000003f1a1a7287 */ /* 0x000fe40008000000 */
[----:B------:R-:W-:Y:S02]  /*3650*/  USEL UR25, UR25, URZ, UP1 ;  /* 0x0000003f19197287 */ /* 0x000fe40008800000 */
[----:B------:R-:W-:Y:S01]  /*3660*/  ULOP3.LUT UR27, UR27, UR5, URZ, 0x3c, !UPT ;  /* 0x000000051b1b7292 */ /* 0x000fe2000f8e3c3f */
[----:B------:R-:W-:Y:S01]  /*3670*/  UMOV UR28, UR4 ;  /* 0x00000004001c7c82 */ /* 0x000fe20008000000 */
[----:B------:R-:W-:Y:S10]  /*3680*/  @P1 BRA `(.L_x_25) ;  /* 0xffffffec00881947 */ /* 0x000ff4000383ffff */
.L_x_18:
[----:B0-----:R-:W0:Y:S02]  /*3690*/  LDC R0, c[0x0][0x28c] ;  /* 0x0000a300ff007b82 */ /* 0x001e240000000800 */
[----:B0-----:R-:W-:-:S13]  /*36a0*/  ISETP.GE.AND P1, PT, R0, 0x1, PT ;  /* 0x000000010000780c */ /* 0x001fda0003f26270 */
[----:B------:R-:W-:Y:S05]  /*36b0*/  @!P1 BRA `(.L_x_26) ;  /* 0x00000000003c9947 */ /* 0x000fea0003800000 */
[----:B------:R-:W-:Y:S05]  /*36c0*/  @!P0 BRA `(.L_x_27) ;  /* 0x0000000000048947 */ /* 0x000fea0003800000 */
[----:B------:R-:W-:Y:S01]  /*36d0*/  BPT.TRAP 0x1 ;  /* 0x000000040000795c */ /* 0x000fe20000300000 */
.L_x_27:
[----:B------:R-:W-:-:S04]  /*36e0*/  UISETP.LT.AND UP0, UPT, UR43, 0x1, UPT ;  /* 0x000000012b00788c */ /* 0x000fc8000bf01270 */
[----:B------:R-:W-:Y:S02]  /*36f0*/  USEL UR4, UR43, 0x1, UP0 ;  /* 0x000000012b047887 */ /* 0x000fe40008000000 */
[----:B------:R-:W-:Y:S02]  /*3700*/  UISETP.GT.U32.AND UP0, UPT, UR38, 0x1, UPT ;  /* 0x000000012600788c */ /* 0x000fe4000bf04070 */
[----:B------:R-:W-:-:S04]  /*3710*/  UIADD3 UR4, UR37, UR43, -UR4 ;  /* 0x0000002b25047290 */ /* 0x000fc8000fffe804 */
[----:B------:R-:W-:Y:S01]  /*3720*/  USHF.L.U32 UR4, UR4, 0x3, URZ ;  /* 0x0000000304047899 */ /* 0x000fe2000800063f */
[----:B------:R-:W-:-:S03]  /*3730*/  PLOP3.LUT P0, PT, PT, PT, UP0, 0x80, 0x0 ;  /* 0x000000000000781c */ /* 0x000fc60003f0f008 */
[----:B------:R-:W-:-:S06]  /*3740*/  ULOP3.LUT UR4, UR4, 0x18, URZ, 0xc0, !UPT ;  /* 0x0000001804047892 */ /* 0x000fcc000f8ec03f */
[----:B------:R-:W-:-:S05]  /*3750*/  IMAD.U32 R3, RZ, RZ, UR4 ;  /* 0x00000004ff037e24 */ /* 0x000fca000f8e00ff */
[----:B------:R-:W-:-:S04]  /*3760*/  IADD3 R0, R4, 0x20, R3 ;  /* 0x0000002004007810 */ /* 0x000fc80007ffe003 */
[----:B------:R-:W-:-:S04]  /*3770*/  PRMT R0, RZ, 0x654, R0 ;  /* 0x00000654ff007816 */ /* 0x000fc80000000000 */
[----:B------:R0:W-:Y:S01]  /*3780*/  SYNCS.ARRIVE.TRANS64.RED.A1T0 RZ, [R0+URZ], RZ ;  /* 0x000000ff00ff79a7 */ /* 0x0001e2000810043f */
[----:B------:R-:W-:Y:S05]  /*3790*/  @P0 BRA `(.L_x_26) ;  /* 0x0000000000040947 */ /* 0x000fea0003800000 */
[----:B------:R-:W-:Y:S01]  /*37a0*/  BPT.TRAP 0x1 ;  /* 0x000000040000795c */ /* 0x000fe20000300000 */
.L_x_26:
[C---:B0-----:R-:W-:Y:S01]  /*37b0*/  LOP3.LUT R0, R2.reuse, 0x3, RZ, 0xc0, !PT ;  /* 0x0000000302007812 */ /* 0x041fe200078ec0ff */
[----:B------:R-:W-:Y:S01]  /*37c0*/  IMAD.MOV.U32 R7, RZ, RZ, -0x2 ;  /* 0xfffffffeff077424 */ /* 0x000fe200078e00ff */
[----:B------:R-:W-:Y:S01]  /*37d0*/  ULDC UR9, c[0x0][0x288] ;  /* 0x0000a20000097ab9 */ /* 0x000fe20000000800 */
[----:B------:R-:W-:Y:S01]  /*37e0*/  UIMAD UR41, UR41, 0xa0, URZ ;  /* 0x000000a0292978a4 */ /* 0x000fe2000f8e023f */
[----:B------:R-:W-:Y:S01]  /*37f0*/  LOP3.LUT R4, R2, 0x60, RZ, 0xc0, !PT ;  /* 0x0000006002047812 */ /* 0x000fe200078ec0ff */
[----:B------:R-:W-:Y:S01]  /*3800*/  IMAD R7, R0, R7, UR9 ;  /* 0x0000000900077e24 */ /* 0x000fe2000f8e0207 */
[--C-:B------:R-:W-:Y:S01]  /*3810*/  SHF.R.U32.HI R0, RZ, 0x7, R2.reuse ;  /* 0x00000007ff007819 */ /* 0x100fe20000011602 */
[----:B------:R-:W-:Y:S01]  /*3820*/  UIADD3 UR37, UR43, UR37, URZ ;  /* 0x000000252b257290 */ /* 0x000fe2000fffe03f */
[----:B------:R-:W-:Y:S01]  /*3830*/  SHF.R.U32.HI R3, RZ, 0x2, R2 ;  /* 0x00000002ff037819 */ /* 0x000fe20000011602 */
[----:B------:R-:W-:Y:S01]  /*3840*/  UIMAD.WIDE UR10, UR40, 0x100, URZ ;  /* 0x00000100280a78a5 */ /* 0x000fe2000f8e023f */
[----:B------:R-:W-:Y:S01]  /*3850*/  LOP3.LUT R0, R0, 0x1, RZ, 0xc0, !PT ;  /* 0x0000000100007812 */ /* 0x000fe200078ec0ff */
[----:B------:R-:W-:Y:S01]  /*3860*/  USHF.L.U32 UR40, UR40, 0x8, URZ ;  /* 0x0000000828287899 */ /* 0x000fe2000800063f */
[----:B------:R-:W-:Y:S01]  /*3870*/  SHF.R.U32.HI R6, RZ, 0x1, R4 ;  /* 0x00000001ff067819 */ /* 0x000fe20000011604 */
[----:B------:R-:W-:Y:S01]  /*3880*/  UISETP.GE.AND UP2, UPT, UR41, UR9, UPT ;  /* 0x000000092900728c */ /* 0x000fe2000bf46270 */
[----:B------:R-:W-:Y:S01]  /*3890*/  IMAD.SHL.U32 R186, R2, 0x2, RZ ;  /* 0x0000000202ba7824 */ /* 0x000fe200078e00ff */
[----:B------:R-:W-:Y:S01]  /*38a0*/  ULDC UR8, c[0x0][0x284] ;  /* 0x0000a10000087ab9 */ /* 0x000fe20000000800 */
[----:B------:R-:W-:Y:S01]  /*38b0*/  USHF.R.U32.HI UR4, URZ, 0x2, UR37 ;  /* 0x000000023f047899 */ /* 0x000fe20008011625 */
[----:B------:R-:W-:Y:S01]  /*38c0*/  IMAD.U32 R187, RZ, RZ, UR41 ;  /* 0x00000029ffbb7e24 */ /* 0x000fe2000f8e00ff */
[----:B------:R-:W-:Y:S01]  /*38d0*/  UISETP.GE.OR UP2, UPT, UR40, UR8, UP2 ;  /* 0x000000082800728c */ /* 0x000fe20009746670 */
[----:B------:R-:W-:Y:S01]  /*38e0*/  IMAD.SHL.U32 R4, R0, 0x40, RZ ;  /* 0x0000004000047824 */ /* 0x000fe200078e00ff */
[----:B------:R-:W-:Y:S01]  /*38f0*/  LOP3.LUT R3, R3, 0x7, RZ, 0xc0, !PT ;  /* 0x0000000703037812 */ /* 0x000fe200078ec0ff */
[----:B------:R-:W-:Y:S01]  /*3900*/  ULOP3.LUT UR4, UR4, 0x1, URZ, 0xc0, !UPT ;  /* 0x0000000104047892 */ /* 0x000fe2000f8ec03f */
[----:B------:R-:W-:Y:S01]  /*3910*/  LOP3.LUT R186, R187, 0x6, R186, 0xf8, !PT ;  /* 0x00000006bbba7812 */ /* 0x000fe200078ef8ba */
[----:B------:R-:W-:Y:S01]  /*3920*/  USHF.R.S32.HI UR12, URZ, 0x1f, UR42 ;  /* 0x0000001f3f0c7899 */ /* 0x000fe2000801142a */
[--C-:B------:R-:W-:Y:S01]  /*3930*/  LOP3.LUT R191, R4, 0x40, R3.reuse, 0xe2, !PT ;  /* 0x0000004004bf7812 */ /* 0x100fe200078ee203 */
[----:B------:R-:W-:Y:S01]  /*3940*/  ULDC.64 UR6, c[0x0][0x5d0] ;  /* 0x0001740000067ab9 */ /* 0x000fe20000000a00 */
[----:B------:R-:W-:Y:S01]  /*3950*/  UISETP.GT.U32.AND UP0, UPT, UR37, 0x3, UPT ;  /* 0x000000032500788c */ /* 0x000fe2000bf04070 */
[----:B------:R-:W-:Y:S01]  /*3960*/  IADD3 R3, RZ, -R6, -R3 ;  /* 0x80000006ff037210 */ /* 0x000fe20007ffe803 */
[----:B------:R-:W-:Y:S01]  /*3970*/  UISETP.NE.U32.AND UP1, UPT, UR4, 0x1, UPT ;  /* 0x000000010400788c */ /* 0x000fe2000bf25070 */
[----:B------:R-:W-:Y:S01]  /*3980*/  PLOP3.LUT P0, PT, PT, PT, UP2, 0x80, 0x0 ;  /* 0x000000000000781c */ /* 0x000fe20003f0f028 */
[----:B------:R-:W-:Y:S01]  /*3990*/  UIMAD UR5, UR12, UR6, URZ ;  /* 0x000000060c0572a4 */ /* 0x000fe2000f8e023f */
[--C-:B------:R-:W-:Y:S01]  /*39a0*/  SHF.R.S32.HI R187, RZ, 0x1f, R186.reuse ;  /* 0x0000001fffbb7819 */ /* 0x100fe200000114ba */
[----:B------:R-:W-:Y:S01]  /*39b0*/  UISETP.LT.U32.AND UP0, UPT, UR43, 0x4, UP0 ;  /* 0x000000042b00788c */ /* 0x000fe20008701070 */
[----:B------:R-:W-:Y:S01]  /*39c0*/  IMAD.U32 R5, RZ, RZ, UR6 ;  /* 0x00000006ff057e24 */ /* 0x000fe2000f8e00ff */
[----:B------:R-:W-:Y:S01]  /*39d0*/  UISETP.GT.U32.AND UP1, UPT, UR43, 0x3, !UP1 ;  /* 0x000000032b00788c */ /* 0x000fe2000cf24070 */
[----:B------:R-:W-:Y:S01]  /*39e0*/  IMAD R0, R0, -0x40, R3 ;  /* 0xffffffc000007824 */ /* 0x000fe200078e0203 */
[----:B------:R-:W-:Y:S01]  /*39f0*/  UIMAD UR5, UR42, UR7, UR5 ;  /* 0x000000072a0572a4 */ /* 0x000fe2000f8e0205 */
[----:B------:R-:W-:Y:S01]  /*3a00*/  IMAD.U32 R3, RZ, RZ, UR8 ;  /* 0x00000008ff037e24 */ /* 0x000fe2000f8e00ff */
[----:B------:R-:W-:Y:S01]  /*3a10*/  USEL UR6, URZ, 0x1, !UP0 ;  /* 0x000000013f067887 */ /* 0x000fe2000c000000 */
[----:B------:R-:W-:Y:S01]  /*3a20*/  IMAD.WIDE.U32 R4, R5, UR42, R186 ;  /* 0x0000002a05047c25 */ /* 0x000fe2000f8e00ba */
[----:B------:R-:W-:Y:S01]  /*3a30*/  USEL UR4, URZ, 0x1, !UP1 ;  /* 0x000000013f047887 */ /* 0x000fe2000c800000 */
[----:B------:R-:W-:Y:S01]  /*3a40*/  LOP3.LUT R191, R191, UR10, R6, 0xfe, !PT ;  /* 0x0000000abfbf7c12 */ /* 0x000fe2000f8efe06 */
[----:B------:R-:W-:Y:S01]  /*3a50*/  ULOP3.LUT UR37, UR37, 0x3, URZ, 0xc0, !UPT ;  /* 0x0000000325257892 */ /* 0x000fe2000f8ec03f */
[----:B------:R-:W-:Y:S01]  /*3a60*/  IADD3 R0, R3, -UR40, R0 ;  /* 0x8000002803007c10 */ /* 0x000fe2000fffe000 */
[----:B------:R-:W-:Y:S01]  /*3a70*/  ULOP3.LUT UR36, UR4, UR36, UR6, 0x96, !UPT ;  /* 0x0000002404247292 */ /* 0x000fe2000f8e9606 */
[----:B------:R-:W-:Y:S01]  /*3a80*/  VIADD R5, R5, UR5 ;  /* 0x0000000505057c36 */ /* 0x000fe20008000000 */
[----:B------:R-:W-:Y:S01]  /*3a90*/  UMOV UR40, 0xffffffff ;  /* 0xffffffff00287882 */ /* 0x000fe20000000000 */
[----:B------:R-:W-:Y:S01]  /*3aa0*/  VIADD R3, R7, -UR41 ;  /* 0x8000002907037c36 */ /* 0x000fe20008000000 */
[----:B------:R-:W-:Y:S08]  /*3ab0*/  @P0 BRA `(.L_x_28) ;  /* 0x0000007800f80947 */ /* 0x000ff00003800000 */
[----:B------:R-:W0:Y:S01]  /*3ac0*/  LDC.64 R14, c[0x0][0x5c8] ;  /* 0x00017200ff0e7b82 */ /* 0x000e220000000a00 */
[----:B------:R-:W-:Y:S01]  /*3ad0*/  ULDC.64 UR4, c[0x0][0x5c0] ;  /* 0x0001700000047ab9 */ /* 0x000fe20000000a00 */
[----:B------:R-:W-:Y:S01]  /*3ae0*/  BSSY B0, `(.L_x_28) ;  /* 0x00007bb000007945 */ /* 0x000fe20003800000 */
[C---:B0-----:R-:W-:Y:S01]  /*3af0*/  IMAD R6, R14.reuse, UR11, RZ ;  /* 0x0000000b0e067c24 */ /* 0x041fe2000f8e02ff */
[----:B------:R-:W-:Y:S01]  /*3b00*/  SHF.L.U64.HI R13, R14, 0x3, R15 ;  /* 0x000000030e0d7819 */ /* 0x000fe2000001020f */
[----:B------:R-:W-:-:S04]  /*3b10*/  IMAD.WIDE.U32 R4, R191, R14, R4 ;  /* 0x0000000ebf047225 */ /* 0x000fc800078e0004 */
[----:B------:R-:W-:Y:S01]  /*3b20*/  IMAD R7, R191, R15, R6 ;  /* 0x0000000fbf077224 */ /* 0x000fe200078e0206 */
[----:B------:R-:W-:Y:S01]  /*3b30*/  IADD3 R4, P0, R4, UR4, RZ ;  /* 0x0000000404047c10 */ /* 0x000fe2000ff1e0ff */
[C---:B------:R-:W-:Y:S02]  /*3b40*/  IMAD.SHL.U32 R11, R14.reuse, 0x8, RZ ;  /* 0x000000080e0b7824 */ /* 0x040fe400078e00ff */
[----:B------:R-:W-:Y:S01]  /*3b50*/  IMAD.IADD R7, R5, 0x1, R7 ;  /* 0x0000000105077824 */ /* 0x000fe200078e0207 */
[-C--:B------:R-:W-:Y:S02]  /*3b60*/  LEA R6, P2, R14, R4.reuse, 0x7 ;  /* 0x000000040e067211 */ /* 0x080fe400078438ff */
[----:B------:R-:W-:Y:S02]  /*3b70*/  IADD3 R8, P1, R11, R4, RZ ;  /* 0x000000040b087210 */ /* 0x000fe40007f3e0ff */
[----:B------:R-:W-:Y:S02]  /*3b80*/  IADD3.X R5, R7, UR5, RZ, P0, !PT ;  /* 0x0000000507057c10 */ /* 0x000fe400087fe4ff */
[----:B-----5:R-:W-:-:S02]  /*3b90*/  ISETP.NE.AND P0, PT, R22, RZ, PT ;  /* 0x000000ff1600720c */ /* 0x020fc40003f05270 */
[----:B------:R-:W-:Y:S01]  /*3ba0*/  LEA.HI.X R7, R14, R5, R15, 0x7, P2 ;  /* 0x000000050e077211 */ /* 0x000fe200010f3c0f */
[----:B------:R-:W-:Y:S01]  /*3bb0*/  IMAD.X R9, R13, 0x1, R5, P1 ;  /* 0x000000010d097824 */ /* 0x000fe200008e0605 */
[----:B------:R-:W-:-:S05]  /*3bc0*/  IADD3 R10, P2, R11, R6, RZ ;  /* 0x000000060b0a7210 */ /* 0x000fca0007f5e0ff */
[----:B------:R-:W-:-:S04]  /*3bd0*/  IMAD.X R11, R13, 0x1, R7, P2 ;  /* 0x000000010d0b7824 */ /* 0x000fc800010e0607 */
[----:B------:R-:W-:Y:S05]  /*3be0*/  @!P0 BRA `(.L_x_29) ;  /* 0x0000005c00188947 */ /* 0x000fea0003800000 */
[----:B------:R-:W0:Y:S01]  /*3bf0*/  LDC.64 R14, c[0x0][0x5b0] ;  /* 0x00016c00ff0e7b82 */ /* 0x000e220000000a00 */
[----:B------:R-:W-:Y:S01]  /*3c00*/  ULDC.64 UR6, c[0x0][0x5b8] ;  /* 0x00016e0000067ab9 */ /* 0x000fe20000000a00 */
[----:B------:R-:W-:Y:S01]  /*3c10*/  ISETP.GE.AND P3, PT, R0, 0x1, PT ;  /* 0x000000010000780c */ /* 0x000fe20003f66270 */
[----:B------:R-:W-:Y:S02]  /*3c20*/  UIMAD UR4, UR12, UR6, URZ ;  /* 0x000000060c0472a4 */ /* 0x000fe4000f8e023f */
[----:B------:R-:W-:Y:S01]  /*3c30*/  IMAD.U32 R21, RZ, RZ, UR6 ;  /* 0x00000006ff157e24 */ /* 0x000fe2000f8e00ff */
[----:B------:R-:W-:Y:S01]  /*3c40*/  BSSY B1, `(.L_x_30) ;  /* 0x000000e000017945 */ /* 0x000fe20003800000 */
[----:B------:R-:W-:Y:S01]  /*3c50*/  ISETP.LT.OR P1, PT, R3, 0x1, !P3 ;  /* 0x000000010300780c */ /* 0x000fe20005f21670 */
[----:B------:R-:W-:Y:S01]  /*3c60*/  UIMAD UR4, UR42, UR7, UR4 ;  /* 0x000000072a0472a4 */ /* 0x000fe2000f8e0204 */
[----:B------:R-:W3:Y:S01]  /*3c70*/  LDC.64 R12, c[0x0][0x5a8] ;  /* 0x00016a00ff0c7b82 */ /* 0x000ee20000000a00 */
[----:B------:R-:W-:-:S04]  /*3c80*/  IMAD.WIDE.U32 R186, R21, UR42, R186 ;  /* 0x0000002a15ba7c25 */ /* 0x000fc8000f8e00ba */
[----:B------:R-:W-:Y:S02]  /*3c90*/  VIADD R21, R187, UR4 ;  /* 0x00000004bb157c36 */ /* 0x000fe40008000000 */
[----:B------:R-:W-:Y:S02]  /*3ca0*/  IMAD.MOV.U32 R20, RZ, RZ, R186 ;  /* 0x000000ffff147224 */ /* 0x000fe400078e00ba */
[----:B0-----:R-:W-:Y:S02]  /*3cb0*/  IMAD R188, R14, UR11, RZ ;  /* 0x0000000b0ebc7c24 */ /* 0x001fe4000f8e02ff */
[----:B------:R-:W-:-:S04]  /*3cc0*/  IMAD.WIDE.U32 R184, R191, R14, R20 ;  /* 0x0000000ebfb87225 */ /* 0x000fc800078e0014 */
[----:B------:R-:W-:Y:S01]  /*3cd0*/  IMAD R197, R191, R15, R188 ;  /* 0x0000000fbfc57224 */ /* 0x000fe200078e02bc */
[----:B---3--:R-:W-:-:S04]  /*3ce0*/  IADD3 R184, P0, R184, R12, RZ ;  /* 0x0000000cb8b87210 */ /* 0x008fc80007f1e0ff */
[----:B------:R-:W-:Y:S01]  /*3cf0*/  IADD3.X R185, R13, R185, R197, P0, !PT ;  /* 0x000000b90db97210 */ /* 0x000fe200007fe4c5 */
[----:B------:R-:W-:Y:S08]  /*3d00*/  @P1 BRA `(.L_x_31) ;  /* 0x0000000000041947 */ /* 0x000ff00003800000 */
[----:B-1----:R0:W5:Y:S02]  /*3d10*/  LDG.E.U8 R19, desc[UR46][R184.64] ;  /* 0x0000002eb8137981 */ /* 0x002164000c1e1100 */
.L_x_31:
[----:B------:R-:W-:Y:S05]  /*3d20*/  BSYNC B1 ;  /* 0x0000000000017941 */ /* 0x000fea0003800000 */
.L_x_30:
[----:B--2--5:R-:W-:Y:S01]  /*3d30*/  LOP3.LUT R23, R19, 0xffff, RZ, 0xc0, !PT ;  /* 0x0000ffff13177812 */ /* 0x024fe200078ec0ff */
[C---:B------:R-:W-:Y:S01]  /*3d40*/  IMAD.SHL.U32 R188, R14.reuse, 0x8, RZ ;  /* 0x000000080ebc7824 */ /* 0x040fe200078e00ff */
[----:B------:R-:W-:Y:S01]  /*3d50*/  ISETP.LT.OR P5, PT, R3, 0x2, !P3 ;  /* 0x000000020300780c */ /* 0x000fe20005fa1670 */
[----:B------:R-:W-:Y:S01]  /*3d60*/  BSSY B1, `(.L_x_32) ;  /* 0x0000010000017945 */ /* 0x000fe20003800000 */
[----:B------:R-:W-:Y:S02]  /*3d70*/  PRMT R23, R23, 0x8880, RZ ;  /* 0x0000888017177816 */ /* 0x000fe400000000ff */
[----:B------:R-:W-:Y:S02]  /*3d80*/  SHF.L.U64.HI R189, R14, 0x3, R15 ;  /* 0x000000030ebd7819 */ /* 0x000fe4000001020f */
[----:B------:R-:W-:Y:S01]  /*3d90*/  ISETP.GE.AND P2, PT, R0, 0x9, PT ;  /* 0x000000090000780c */ /* 0x000fe20003f46270 */
[----:B------:R-:W-:Y:S02]  /*3da0*/  IMAD R23, R23, R22, RZ ;  /* 0x0000001617177224 */ /* 0x000fe400078e02ff */
[----:B------:R-:W-:Y:S01]  /*3db0*/  IMAD.WIDE.U32 R192, R191, R14, R188 ;  /* 0x0000000ebfc07225 */ /* 0x000fe200078e00bc */
[----:B------:R-:W-:-:S02]  /*3dc0*/  ISETP.LT.OR P6, PT, R3, 0x1, !P2 ;  /* 0x000000010300780c */ /* 0x000fc400057c1670 */
[----:B------:R-:W-:Y:S01]  /*3dd0*/  ISETP.LT.OR P0, PT, R3, 0x2, !P2 ;  /* 0x000000020300780c */ /* 0x000fe20005701670 */
[----:B------:R-:W-:-:S05]  /*3de0*/  @!P1 IMAD R195, R168, R18, R23 ;  /* 0x00000012a8c39224 */ /* 0x000fca00078e0217 */
[----:B------:R2:W-:Y:S01]  /*3df0*/  @!P1 STG.E.U8 desc[UR46][R4.64], R195 ;  /* 0x000000c304009986 */ /* 0x0005e2000c10112e */
[----:B------:R-:W-:Y:S01]  /*3e00*/  IADD3 R168, P1, P4, R186, R12, R192 ;  /* 0x0000000cbaa87210 */ /* 0x000fe20007c3e0c0 */
[----:B------:R-:W-:Y:S01]  /*3e10*/  IMAD.IADD R192, R197, 0x1, R193 ;  /* 0x00000001c5c07824 */ /* 0x000fe200078e02c1 */
[----:B------:R-:W-:Y:S11]  /*3e20*/  @P5 BRA `(.L_x_33) ;  /* 0x00000000000c5947 */ /* 0x000ff60003800000 */
[----:B-1----:R-:W3:Y:S02]  /*3e30*/  LDG.E.U8 R19, desc[UR46][R184.64+0x1] ;  /* 0x0000012eb8137981 */ /* 0x002ee4000c1e1100 */
[----:B---3--:R-:W-:-:S05]  /*3e40*/  PRMT R23, R19, 0x8880, RZ ;  /* 0x0000888013177816 */ /* 0x008fca00000000ff */
[----:B------:R-:W-:-:S07]  /*3e50*/  IMAD R23, R23, R22, RZ ;  /* 0x0000001617177224 */ /* 0x000fce00078e02ff */
.L_x_33:
[----:B------:R-:W-:Y:S05]  /*3e60*/  BSYNC B1 ;  /* 0x0000000000017941 */ /* 0x000fea0003800000 */
.L_x_32:
[----:B------:R-:W-:Y:S01]  /*3e70*/  @!P5 IMAD R193, R169, R18, R23 ;  /* 0x00000012a9c1d224 */ /* 0x000fe200078e0217 */
[----:B------:R-:W-:Y:S01]  /*3e80*/  BSSY B1, `(.L_x_34) ;  /* 0x0000007000017945 */ /* 0x000fe20003800000 */
[----:B------:R-:W-:-:S03]  /*3e90*/  IADD3.X R169, R21, R13, R192, P1, P4 ;  /* 0x0000000d15a97210 */ /* 0x000fc60000fe84c0 */
[----:B------:R3:W-:Y:S01]  /*3ea0*/  @!P5 STG.E.U8 desc[UR46][R4.64+0x1], R193 ;  /* 0x000001c10400d986 */ /* 0x0007e2000c10112e */
[----:B------:R-:W-:Y:S05]  /*3eb0*/  @P6 BRA `(.L_x_35) ;  /* 0x00000000000c6947 */ /* 0x000fea0003800000 */
[----:B-1----:R-:W4:Y:S02]  /*3ec0*/  LDG.E.U8 R19, desc[UR46][R168.64] ;  /* 0x0000002ea8137981 */ /* 0x002f24000c1e1100 */
[----:B----4-:R-:W-:-:S05]  /*3ed0*/  PRMT R23, R19, 0x8880, RZ ;  /* 0x0000888013177816 */ /* 0x010fca00000000ff */
[----:B------:R-:W-:-:S07]  /*3ee0*/  IMAD R23, R23, R22, RZ ;  /* 0x0000001617177224 */ /* 0x000fce00078e02ff */
.L_x_35:
[----:B------:R-:W-:Y:S05]  /*3ef0*/  BSYNC B1 ;  /* 0x0000000000017941 */ /* 0x000fea0003800000 */
.L_x_34:
[----:B---3--:R-:W-:Y:S01]  /*3f00*/  @!P6 IMAD R193, R170, R18, R23 ;  /* 0x00000012aac1e224 */ /* 0x008fe200078e0217 */
[----:B------:R-:W-:Y:S04]  /*3f10*/  BSSY B1, `(.L_x_36) ;  /* 0x0000006000017945 */ /* 0x000fe80003800000 */
[----:B------:R3:W-:Y:S01]  /*3f20*/  @!P6 STG.E.U8 desc[UR46][R8.64], R193 ;  /* 0x000000c10800e986 */ /* 0x0007e2000c10112e */
[----:B------:R-:W-:Y:S05]  /*3f30*/  @P0 BRA `(.L_x_37) ;  /* 0x00000000000c0947 */ /* 0x000fea0003800000 */
[----:B-1----:R-:W4:Y:S02]  /*3f40*/  LDG.E.U8 R19, desc[UR46][R168.64+0x1] ;  /* 0x0000012ea8137981 */ /* 0x002f24000c1e1100 */
[----:B----4-:R-:W-:-:S05]  /*3f50*/  PRMT R23, R19, 0x8880, RZ ;  /* 0x0000888013177816 */ /* 0x010fca00000000ff */
[----:B------:R-:W-:-:S07]  /*3f60*/  IMAD R23, R23, R22, RZ ;  /* 0x0000001617177224 */ /* 0x000fce00078e02ff */
.L_x_37:
[----:B------:R-:W-:Y:S05]  /*3f70*/  BSYNC B1 ;  /* 0x0000000000017941 */ /* 0x000fea0003800000 */
.L_x_36:
[----:B------:R-:W-:Y:S01]  /*3f80*/  ISETP.LT.OR P4, PT, R3, 0x9, !P3 ;  /* 0x000000090300780c */ /* 0x000fe20005f81670 */
[----:B------:R-:W-:Y:S01]  /*3f90*/  @!P0 IMAD R171, R171, R18, R23 ;  /* 0x00000012abab8224 */ /* 0x000fe200078e0217 */
[----:B------:R-:W-:Y:S01]  /*3fa0*/  BSSY B1, `(.L_x_38) ;  /* 0x000000a000017945 */ /* 0x000fe20003800000 */
[C---:B------:R-:W-:Y:S02]  /*3fb0*/  ISETP.LT.OR P1, PT, R3.reuse, 0xa, !P3 ;  /* 0x0000000a0300780c */ /* 0x040fe40005f21670 */
[C---:B------:R-:W-:Y:S01]  /*3fc0*/  ISETP.LT.OR P5, PT, R3.reuse, 0x9, !P2 ;  /* 0x000000090300780c */ /* 0x040fe200057a1670 */
[----:B------:R4:W-:Y:S01]  /*3fd0*/  @!P0 STG.E.U8 desc[UR46][R8.64+0x1], R171 ;  /* 0x000001ab08008986 */ /* 0x0009e2000c10112e */
[C---:B------:R-:W-:Y:S02]  /*3fe0*/  ISETP.LT.OR P6, PT, R3.reuse, 0xa, !P2 ;  /* 0x0000000a0300780c */ /* 0x040fe400057c1670 */
[----:B------:R-:W-:-:S04]  /*3ff0*/  ISETP.LT.OR P0, PT, R3, 0x11, !P3 ;  /* 0x000000110300780c */ /* 0x000fc80005f01670 */
[----:B------:R-:W-:Y:S09]  /*4000*/  @P4 BRA `(.L_x_39) ;  /* 0x00000000000c4947 */ /* 0x000ff20003800000 */
[----:B-1----:R-:W5:Y:S02]  /*4010*/  LDG.E.U8 R19, desc[UR46][R184.64+0x8] ;  /* 0x0000082eb8137981 */ /* 0x002f64000c1e1100 */
[----:B-----5:R-:W-:-:S05]  /*4020*/  PRMT R23, R19, 0x8880, RZ ;  /* 0x0000888013177816 */ /* 0x020fca00000000ff */
[----:B------:R-:W-:-:S07]  /*4030*/  IMAD R23, R23, R22, RZ ;  /* 0x0000001617177224 */ /* 0x000fce00078e02ff */
.L_x_39:
[----:B------:R-:W-:Y:S05]  /*4040*/  BSYNC B1 ;  /* 0x0000000000017941 */ /* 0x000fea0003800000 */
.L_x_38:
[----:B----4-:R-:W-:Y:S01]  /*4050*/  @!P4 IMAD R171, R172, R18, R23 ;  /* 0x00000012acabc224 */ /* 0x010fe200078e0217 */
[----:B------:R-:W-:Y:S04]  /*4060*/  BSSY B1, `(.L_x_40) ;  /* 0x0000006000017945 */ /* 0x000fe80003800000 */
[----:B------:R4:W-:Y:S01]  /*4070*/  @!P4 STG.E.U8 desc[UR46][R4.64+0x8], R171 ;  /* 0x000008ab0400c986 */ /* 0x0009e2000c10112e */
[----:B------:R-:W-:Y:S05]  /*4080*/  @P1 BRA `(.L_x_41) ;  /* 0x00000000000c1947 */ /* 0x000fea0003800000 */
[----:B-1----:R-:W5:Y:S02]  /*4090*/  LDG.E.U8 R19, desc[UR46][R184.64+0x9] ;  /* 0x0000092eb8137981 */ /* 0x002f64000c1e1100 */
[----:B-----5:R-:W-:-:S05]  /*40a0*/  PRMT R23, R19, 0x8880, RZ ;  /* 0x0000888013177816 */ /* 0x020fca00000000ff */
[----:B------:R-:W-:-:S07]  /*40b0*/  IMAD R23, R23, R22, RZ ;  /* 0x0000001617177224 */ /* 0x000fce00078e02ff */
.L_x_41:
[----:B------:R-:W-:Y:S05]  /*40c0*/  BSYNC B1 ;  /* 0x0000000000017941 */ /* 0x000fea0003800000 */
.L_x_40:
[----:B------:R-:W-:Y:S01]  /*40d0*/  @!P1 IMAD R173, R173, R18, R23 ;  /* 0x00000012adad9224 */ /* 0x000fe200078e0217 */
[----:B------:R-:W-:Y:S04]  /*40e0*/  BSSY B1, `(.L_x_42) ;  /* 0x0000006000017945 */ /* 0x000fe80003800000 */
[----:B------:R0:W-:Y:S01]  /*40f0*/  @!P1 STG.E.U8 desc[UR46][R4.64+0x9], R173 ;  /* 0x000009ad04009986 */ /* 0x0001e2000c10112e */
[----:B------:R-:W-:Y:S05]  /*4100*/  @P5 BRA `(.L_x_43) ;  /* 0x00000000000c5947 */ /* 0x000fea0003800000 */
[----:B-1----:R-:W5:Y:S02]  /*4110*/  LDG.E.U8 R19, desc[UR46][R168.64+0x8] ;  /* 0x0000082ea8137981 */ /* 0x002f64000c1e1100 */
[----:B-----5:R-:W-:-:S05]  /*4120*/  PRMT R23, R19, 0x8880, RZ ;  /* 0x0000888013177816 */ /* 0x020fca00000000ff */
[----:B------:R-:W-:-:S07]  /*4130*/  IMAD R23, R23, R22, RZ ;  /* 0x0000001617177224 */ /* 0x000fce00078e02ff */
.L_x_43:
[----:B------:R-:W-:Y:S05]  /*4140*/  BSYNC B1 ;  /* 0x0000000000017941 */ /* 0x000fea0003800000 */
.L_x_42:
[----:B----4-:R-:W-:Y:S01]  /*4150*/  @!P5 IMAD R171, R174, R18, R23 ;  /* 0x00000012aeabd224 */ /* 0x010fe200078e0217 */
[----:B------:R-:W-:Y:S04]  /*4160*/  BSSY B1, `(.L_x_44) ;  /* 0x0000006000017945 */ /* 0x000fe80003800000 */
[----:B------:R4:W-:Y:S01]  /*4170*/  @!P5 STG.E.U8 desc[UR46][R8.64+0x8], R171 ;  /* 0x000008ab0800d986 */ /* 0x0009e2000c10112e */
[----:B------:R-:W-:Y:S05]  /*4180*/  @P6 BRA `(.L_x_45) ;  /* 0x00000000000c6947 */ /* 0x000fea0003800000 */
[----:B-1----:R-:W5:Y:S02]  /*4190*/  LDG.E.U8 R19, desc[UR46][R168.64+0x9] ;  /* 0x0000092ea8137981 */ /* 0x002f64000c1e1100 */
[----:B-----5:R-:W-:-:S05]  /*41a0*/  PRMT R23, R19, 0x8880, RZ ;  /* 0x0000888013177816 */ /* 0x020fca00000000ff */
[----:B------:R-:W-:-:S07]  /*41b0*/  IMAD R23, R23, R22, RZ ;  /* 0x0000001617177224 */ /* 0x000fce00078e02ff */
.L_x_45:
[----:B------:R-:W-:Y:S05]  /*41c0*/  BSYNC B1 ;  /* 0x0000000000017941 */ /* 0x000fea0003800000 */
.L_x_44:
[----:B------:R-:W-:Y:S01]  /*41d0*/  @!P6 IMAD R175, R175, R18, R23 ;  /* 0x00000012afafe224 */ /* 0x000fe200078e0217 */
[----:B------:R-:W-:Y:S04]  /*41e0*/  BSSY B1, `(.L_x_46) ;  /* 0x0000006000017945 */ /* 0x000fe80003800000 */
[----:B------:R0:W-:Y:S01]  /*41f0*/  @!P6 STG.E.U8 desc[UR46][R8.64+0x9], R175 ;  /* 0x000009af0800e986 */ /* 0x0001e2000c10112e */
[----:B------:R-:W-:Y:S05]  /*4200*/  @P0 BRA `(.L_x_47) ;  /* 0x00000000000c0947 */ /* 0x000fea0003800000 */
[----:B-1----:R-:W5:Y:S02]  /*4210*/  LDG.E.U8 R19, desc[UR46][R184.64+0x10] ;  /* 0x0000102eb8137981 */ /* 0x002f64000c1e1100 */
[----:B-----5:R-:W-:-:S05]  /*4220*/  PRMT R23, R19, 0x8880, RZ ;  /* 0x0000888013177816 */ /* 0x020fca00000000ff */
[----:B------:R-:W-:-:S07]  /*4230*/  IMAD R23, R23, R22, RZ ;  /* 0x0000001617177224 */ /* 0x000fce00078e02ff */
.L_x_47:
[----:B------:R-:W-:Y:S05]  /*4240*/  BSYNC B1 ;  /* 0x0000000000017941 */ /* 0x000fea0003800000 */
.L_x_46:
[----:B------:R-:W-:Y:S01]  /*4250*/  ISETP.LT.OR P1, PT, R3, 0x12, !P3 ;  /* 0x000000120300780c */ /* 0x000fe20005f21670 */
[----:B----4-:R-:W-:Y:S01]  /*4260*/  @!P0 IMAD R171, R176, R18, R23 ;  /* 0x00000012b0ab8224 */ /* 0x010fe200078e0217 */
[----:B------:R-:W-:Y:S01]  /*4270*/  BSSY B1, `(.L_x_48) ;  /* 0x000000a000017945 */ /* 0x000fe20003800000 */
[----:B------:R-:W-:Y:S02]  /*4280*/  IADD3 R191, P4, R191, 0x80, RZ ;  /* 0x00000080bfbf7810 */ /* 0x000fe40007f9e0ff */
        /* <DEDUP_REMOVED lines=8> */
.L_x_49:
[----:B------:R-:W-:Y:S05]  /*4310*/  BSYNC B1 ;  /* 0x0000000000017941 */ /* 0x000fea0003800000 */
.L_x_48:
[----:B------:R-:W-:Y:S01]  /*4320*/  @!P1 IMAD R177, R177, R18, R23 ;  /* 0x00000012b1b19224 */ /* 0x000fe200078e0217 */
[----:B------:R-:W-:Y:S04]  /*4330*/  BSSY B1, `(.L_x_50) ;  /* 0x0000006000017945 */ /* 0x000fe80003800000 */
[----:B------:R0:W-:Y:S01]  /*4340*/  @!P1 STG.E.U8 desc[UR46][R4.64+0x11], R177 ;  /* 0x000011b104009986 */ /* 0x0001e2000c10112e */
[----:B------:R-:W-:Y:S05]  /*4350*/  @P0 BRA `(.L_x_51) ;  /* 0x00000000000c0947 */ /* 0x000fea0003800000 */
[----:B-1----:R-:W5:Y:S02]  /*4360*/  LDG.E.U8 R19, desc[UR46][R168.64+0x10] ;  /* 0x0000102ea8137981 */ /* 0x002f64000c1e1100 */
[----:B-----5:R-:W-:-:S05]  /*4370*/  PRMT R23, R19, 0x8880, RZ ;  /* 0x0000888013177816 */ /* 0x020fca00000000ff */
[----:B------:R-:W-:-:S07]  /*4380*/  IMAD R23, R23, R22, RZ ;  /* 0x0000001617177224 */ /* 0x000fce00078e02ff */
.L_x_51:
[----:B------:R-:W-:Y:S05]  /*4390*/  BSYNC B1 ;  /* 0x0000000000017941 */ /* 0x000fea0003800000 */
.L_x_50:
[----:B----4-:R-:W-:Y:S01]  /*43a0*/  @!P0 IMAD R171, R178, R18, R23 ;  /* 0x00000012b2ab8224 */ /* 0x010fe200078e0217 */
[----:B------:R-:W-:Y:S04]  /*43b0*/  BSSY B1, `(.L_x_52) ;  /* 0x0000006000017945 */ /* 0x000fe80003800000 */
[----:B------:R4:W-:Y:S01]  /*43c0*/  @!P0 STG.E.U8 desc[UR46][R8.64+0x10], R171 ;  /* 0x000010ab08008986 */ /* 0x0009e2000c10112e */
[----:B------:R-:W-:Y:S05]  /*43d0*/  @P5 BRA `(.L_x_53) ;  /* 0x00000000000c5947 */ /* 0x000fea0003800000 */
[----:B-1----:R-:W5:Y:S02]  /*43e0*/  LDG.E.U8 R19, desc[UR46][R168.64+0x11] ;  /* 0x0000112ea8137981 */ /* 0x002f64000c1e1100 */
[----:B-----5:R-:W-:-:S05]  /*43f0*/  PRMT R23, R19, 0x8880, RZ ;  /* 0x0000888013177816 */ /* 0x020fca00000000ff */
[----:B------:R-:W-:-:S07]  /*4400*/  IMAD R23, R23, R22, RZ ;  /* 0x0000001617177224 */ /* 0x000fce00078e02ff */
.L_x_53:
[----:B------:R-:W-:Y:S05]  /*4410*/  BSYNC B1 ;  /* 0x0000000000017941 */ /* 0x000fea0003800000 */
.L_x_52:
[----:B------:R-:W-:Y:S01]  /*4420*/  @!P5 IMAD R179, R179, R18, R23 ;  /* 0x00000012b3b3d224 */ /* 0x000fe200078e0217 */
[----:B------:R-:W-:Y:S01]  /*4430*/  BSSY B1, `(.L_x_54) ;  /* 0x0000007000017945 */ /* 0x000fe20003800000 */
[----:B------:R-:W-:-:S03]  /*4440*/  IMAD.WIDE.U32 R188, R191, R14, R188 ;  /* 0x0000000ebfbc7225 */ /* 0x000fc600078e00bc */
[----:B------:R0:W-:Y:S01]  /*4450*/  @!P5 STG.E.U8 desc[UR46][R8.64+0x11], R179 ;  /* 0x000011b30800d986 */ /* 0x0001e2000c10112e */
[----:B------:R-:W-:Y:S05]  /*4460*/  @P6 BRA `(.L_x_55) ;  /* 0x00000000000c6947 */ /* 0x000fea0003800000 */
[----:B-1----:R-:W5:Y:S02]  /*4470*/  LDG.E.U8 R19, desc[UR46][R184.64+0x18] ;  /* 0x0000182eb8137981 */ /* 0x002f64000c1e1100 */
[----:B-----5:R-:W-:-:S05]  /*4480*/  PRMT R23, R19, 0x8880, RZ ;  /* 0x0000888013177816 */ /* 0x020fca00000000ff */
[----:B------:R-:W-:-:S07]  /*4490*/  IMAD R23, R23, R22, RZ ;  /* 0x0000001617177224 */ /* 0x000fce00078e02ff */
.L_x_55:
[----:B------:R-:W-:Y:S05]  /*44a0*/  BSYNC B1 ;  /* 0x0000000000017941 */ /* 0x000fea0003800000 */
.L_x_54:
[C---:B------:R-:W-:Y:S01]  /*44b0*/  ISETP.LT.OR P5, PT, R3.reuse, 0x1a, !P3 ;  /* 0x0000001a0300780c */ /* 0x040fe20005fa1670 */
[----:B----4-:R-:W-:Y:S01]  /*44c0*/  @!P6 IMAD R171, R180, R18, R23 ;  /* 0x00000012b4abe224 */ /* 0x010fe200078e0217 */
[----:B------:R-:W-:Y:S01]  /*44d0*/  BSSY B1, `(.L_x_56) ;  /* 0x000000b000017945 */ /* 0x000fe20003800000 */
[----:B0-----:R-:W-:Y:S01]  /*44e0*/  IMAD.X R173, RZ, RZ, UR11, P4 ;  /* 0x0000000bffad7e24 */ /* 0x001fe2000a0e06ff */
[----:B------:R-:W-:Y:S02]  /*44f0*/  IADD3 R186, P1, P0, R186, R12, R188 ;  /* 0x0000000cbaba7210 */ /* 0x000fe4000783e0bc */
[----:B------:R0:W-:Y:S01]  /*4500*/  @!P6 STG.E.U8 desc[UR46][R4.64+0x18], R171 ;  /* 0x000018ab0400e986 */ /* 0x0001e2000c10112e */
[----:B------:R-:W-:Y:S01]  /*4510*/  ISETP.LT.OR P6, PT, R3, 0x19, !P2 ;  /* 0x000000190300780c */ /* 0x000fe200057c1670 */
[----:B------:R-:W-:Y:S01]  /*4520*/  IMAD R170, R173, R14, RZ ;  /* 0x0000000eadaa7224 */ /* 0x000fe200078e02ff */
[----:B------:R-:W-:-:S04]  /*4530*/  ISETP.LT.OR P4, PT, R3, 0x1a, !P2 ;  /* 0x0000001a0300780c */ /* 0x000fc80005781670 */
[----:B------:R-:W-:Y:S09]  /*4540*/  @P5 BRA `(.L_x_57) ;  /* 0x00000000000c5947 */ /* 0x000ff20003800000 */
[----:B-1----:R-:W4:Y:S02]  /*4550*/  LDG.E.U8 R19, desc[UR46][R184.64+0x19] ;  /* 0x0000192eb8137981 */ /* 0x002f24000c1e1100 */
[----:B----4-:R-:W-:-:S05]  /*4560*/  PRMT R23, R19, 0x8880, RZ ;  /* 0x0000888013177816 */ /* 0x010fca00000000ff */
[----:B------:R-:W-:-:S07]  /*4570*/  IMAD R23, R23, R22, RZ ;  /* 0x0000001617177224 */ /* 0x000fce00078e02ff */
.L_x_57:
[----:B------:R-:W-:Y:S05]  /*4580*/  BSYNC B1 ;  /* 0x0000000000017941 */ /* 0x000fea0003800000 */
.L_x_56:
[----:B------:R-:W-:Y:S01]  /*4590*/  @!P5 IMAD R181, R181, R18, R23 ;  /* 0x00000012b5b5d224 */ /* 0x000fe200078e0217 */
[----:B------:R-:W-:Y:S01]  /*45a0*/  BSSY B1, `(.L_x_58) ;  /* 0x0000007000017945 */ /* 0x000fe20003800000 */
[----:B------:R-:W-:-:S03]  /*45b0*/  IMAD R173, R191, R15, R170 ;  /* 0x0000000fbfad7224 */ /* 0x000fc600078e02aa */
[----:B------:R4:W-:Y:S01]  /*45c0*/  @!P5 STG.E.U8 desc[UR46][R4.64+0x19], R181 ;  /* 0x000019b50400d986 */ /* 0x0009e2000c10112e */
[----:B------:R-:W-:Y:S05]  /*45d0*/  @P6 BRA `(.L_x_59) ;  /* 0x00000000000c6947 */ /* 0x000fea0003800000 */
[----:B-1----:R-:W5:Y:S02]  /*45e0*/  LDG.E.U8 R19, desc[UR46][R168.64+0x18] ;  /* 0x0000182ea8137981 */ /* 0x002f64000c1e1100 */
[----:B-----5:R-:W-:-:S05]  /*45f0*/  PRMT R23, R19, 0x8880, RZ ;  /* 0x0000888013177816 */ /* 0x020fca00000000ff */
[----:B------:R-:W-:-:S07]  /*4600*/  IMAD R23, R23, R22, RZ ;  /* 0x0000001617177224 */ /* 0x000fce00078e02ff */
.L_x_59:
[----:B------:R-:W-:Y:S05]  /*4610*/  BSYNC B1 ;  /* 0x0000000000017941 */ /* 0x000fea0003800000 */
.L_x_58:
[----:B0-----:R-:W-:Y:S01]  /*4620*/  @!P6 IMAD R171, R182, R18, R23 ;  /* 0x00000012b6abe224 */ /* 0x001fe200078e0217 */
[----:B------:R-:W-:Y:S01]  /*4630*/  BSSY B1, `(.L_x_60) ;  /* 0x0000008000017945 */ /* 0x000fe20003800000 */
[----:B------:R-:W-:Y:S02]  /*4640*/  IMAD.IADD R188, R173, 0x1, R189 ;  /* 0x00000001adbc7824 */ /* 0x000fe400078e02bd */
[----:B------:R-:W-:Y:S01]  /*4650*/  IMAD.WIDE.U32 R14, R191, R14, R20 ;  /* 0x0000000ebf0e7225 */ /* 0x000fe200078e0014 */
[----:B------:R0:W-:Y:S01]  /*4660*/  @!P6 STG.E.U8 desc[UR46][R8.64+0x18], R171 ;  /* 0x000018ab0800e986 */ /* 0x0001e2000c10112e */
[----:B------:R-:W-:Y:S05]  /*4670*/  @P4 BRA `(.L_x_61) ;  /* 0x00000000000c4947 */ /* 0x000fea0003800000 */
[----:B-1----:R-:W5:Y:S02]  /*4680*/  LDG.E.U8 R19, desc[UR46][R168.64+0x19] ;  /* 0x0000192ea8137981 */ /* 0x002f64000c1e1100 */
[----:B-----5:R-:W-:-:S05]  /*4690*/  PRMT R23, R19, 0x8880, RZ ;  /* 0x0000888013177816 */ /* 0x020fca00000000ff */
[----:B------:R-:W-:-:S07]  /*46a0*/  IMAD R23, R23, R22, RZ ;  /* 0x0000001617177224 */ /* 0x000fce00078e02ff */
.L_x_61:
[----:B------:R-:W-:Y:S05]  /*46b0*/  BSYNC B1 ;  /* 0x0000000000017941 */ /* 0x000fea0003800000 */
.L_x_60:
[----:B------:R-:W-:Y:S01]  /*46c0*/  @!P4 IMAD R183, R183, R18, R23 ;  /* 0x00000012b7b7c224 */ /* 0x000fe200078e0217 */
[----:B------:R-:W-:Y:S01]  /*46d0*/  IADD3.X R187, R21, R13, R188, P1, P0 ;  /* 0x0000000d15bb7210 */ /* 0x000fe20000fe04bc */
[----:B------:R-:W-:Y:S01]  /*46e0*/  BSSY B1, `(.L_x_62) ;  /* 0x000000d000017945 */ /* 0x000fe20003800000 */
[----:B------:R-:W-:Y:S02]  /*46f0*/  ISETP.GE.AND P1, PT, R0, 0x81, PT ;  /* 0x000000810000780c */ /* 0x000fe40003f26270 */
[----:B------:R0:W-:Y:S01]  /*4700*/  @!P4 STG.E.U8 desc[UR46][R8.64+0x19], R183 ;  /* 0x000019b70800c986 */ /* 0x0001e2000c10112e */
[----:B------:R-:W-:Y:S02]  /*4710*/  IADD3 R12, P5, R14, R12, RZ ;  /* 0x0000000c0e0c7210 */ /* 0x000fe40007fbe0ff */
[----:B------:R-:W-:Y:S02]  /*4720*/  ISETP.LT.OR P4, PT, R3, 0x1, !P1 ;  /* 0x000000010300780c */ /* 0x000fe40004f81670 */
[----:B------:R-:W-:-:S02]  /*4730*/  ISETP.GE.AND P0, PT, R0, 0x89, PT ;  /* 0x000000890000780c */ /* 0x000fc40003f06270 */
[----:B------:R-:W-:Y:S02]  /*4740*/  IADD3.X R13, R13, R15, R173, P5, !PT ;  /* 0x0000000f0d0d7210 */ /* 0x000fe40002ffe4ad */
[C---:B------:R-:W-:Y:S02]  /*4750*/  ISETP.LT.OR P5, PT, R3.reuse, 0x2, !P1 ;  /* 0x000000020300780c */ /* 0x040fe40004fa1670 */
[----:B------:R-:W-:-:S05]  /*4760*/  ISETP.LT.OR P6, PT, R3, 0x1, !P0 ;  /* 0x000000010300780c */ /* 0x000fca00047c1670 */
[----:B0-----:R-:W-:Y:S08]  /*4770*/  @P4 BRA `(.L_x_63) ;  /* 0x00000000000c4947 */ /* 0x001ff00003800000 */
[----:B-1----:R-:W5:Y:S02]  /*4780*/  LDG.E.U8 R19, desc[UR46][R12.64] ;  /* 0x0000002e0c137981 */ /* 0x002f64000c1e1100 */
[----:B-----5:R-:W-:-:S05]  /*4790*/  PRMT R23, R19, 0x8880, RZ ;  /* 0x0000888013177816 */ /* 0x020fca00000000ff */
[----:B------:R-:W-:-:S07]  /*47a0*/  IMAD R23, R23, R22, RZ ;  /* 0x0000001617177224 */ /* 0x000fce00078e02ff */
.L_x_63:
[----:B------:R-:W-:Y:S05]  /*47b0*/  BSYNC B1 ;  /* 0x0000000000017941 */ /* 0x000fea0003800000 */
.L_x_62:
[----:B------:R-:W-:Y:S01]  /*47c0*/  @!P4 IMAD R15, R152, R18, R23 ;  /* 0x00000012980fc224 */ /* 0x000fe200078e0217 */
[----:B------:R-:W-:Y:S04]  /*47d0*/  BSSY B1, `(.L_x_64) ;  /* 0x0000006000017945 */ /* 0x000fe80003800000 */
[----:B------:R0:W-:Y:S01]  /*47e0*/  @!P4 STG.E.U8 desc[UR46][R6.64], R15 ;  /* 0x0000000f0600c986 */ /* 0x0001e2000c10112e */
[----:B------:R-:W-:Y:S05]  /*47f0*/  @P5 BRA `(.L_x_65) ;  /* 0x00000000000c5947 */ /* 0x000fea0003800000 */
[----:B-1----:R-:W5:Y:S02]  /*4800*/  LDG.E.U8 R19, desc[UR46][R12.64+0x1] ;  /* 0x0000012e0c137981 */ /* 0x002f64000c1e1100 */
[----:B-----5:R-:W-:-:S05]  /*4810*/  PRMT R23, R19, 0x8880, RZ ;  /* 0x0000888013177816 */ /* 0x020fca00000000ff */
[----:B------:R-:W-:-:S07]  /*4820*/  IMAD R23, R23, R22, RZ ;  /* 0x0000001617177224 */ /* 0x000fce00078e02ff */
.L_x_65:
[----:B------:R-:W-:Y:S05]  /*4830*/  BSYNC B1 ;  /* 0x0000000000017941 */ /* 0x000fea0003800000 */
.L_x_64:
[----:B------:R-:W-:Y:S01]  /*4840*/  @!P5 IMAD R153, R153, R18, R23 ;  /* 0x000000129999d224 */ /* 0x000fe200078e0217 */
[----:B------:R-:W-:Y:S04]  /*4850*/  BSSY B1, `(.L_x_66) ;  /* 0x0000006000017945 */ /* 0x000fe80003800000 */
[----:B------:R0:W-:Y:S01]  /*4860*/  @!P5 STG.E.U8 desc[UR46][R6.64+0x1], R153 ;  /* 0x000001990600d986 */ /* 0x0001e2000c10112e */
[----:B------:R-:W-:Y:S05]  /*4870*/  @P6 BRA `(.L_x_67) ;  /* 0x00000000000c6947 */ /* 0x000fea0003800000 */
[----:B-1----:R-:W5:Y:S02]  /*4880*/  LDG.E.U8 R19, desc[UR46][R186.64] ;  /* 0x0000002eba137981 */ /* 0x002f64000c1e1100 */
[----:B-----5:R-:W-:-:S05]  /*4890*/  PRMT R23, R19, 0x8880, RZ ;  /* 0x0000888013177816 */ /* 0x020fca00000000ff */
[----:B------:R-:W-:-:S07]  /*48a0*/  IMAD R23, R23, R22, RZ ;  /* 0x0000001617177224 */ /* 0x000fce00078e02ff */
.L_x_67:
[----:B------:R-:W-:Y:S05]  /*48b0*/  BSYNC B1 ;  /* 0x0000000000017941 */ /* 0x000fea0003800000 */
.L_x_66:
[C---:B------:R-:W-:Y:S01]  /*48c0*/  ISETP.LT.OR P4, PT, R3.reuse, 0x2, !P0 ;  /* 0x000000020300780c */ /* 0x040fe20004781670 */
[----:B0-----:R-:W-:Y:S01]  /*48d0*/  @!P6 IMAD R15, R154, R18, R23 ;  /* 0x000000129a0fe224 */ /* 0x001fe200078e0217 */
[----:B------:R-:W-:Y:S01]  /*48e0*/  BSSY B1, `(.L_x_68) ;  /* 0x0000008000017945 */ /* 0x000fe20003800000 */
[----:B------:R-:W-:-:S03]  /*48f0*/  ISETP.LT.OR P5, PT, R3, 0x9, !P1 ;  /* 0x000000090300780c */ /* 0x000fc60004fa1670 */
[----:B------:R0:W-:Y:S01]  /*4900*/  @!P6 STG.E.U8 desc[UR46][R10.64], R15 ;  /* 0x0000000f0a00e986 */ /* 0x0001e2000c10112e */
[----:B------:R-:W-:-:S06]  /*4910*/  ISETP.LT.OR P6, PT, R3, 0xa, !P1 ;  /* 0x0000000a0300780c */ /* 0x000fcc0004fc1670 */
[----:B------:R-:W-:Y:S07]  /*4920*/  @P4 BRA `(.L_x_69) ;  /* 0x00000000000c4947 */ /* 0x000fee0003800000 */
[----:B-1----:R-:W5:Y:S02]  /*4930*/  LDG.E.U8 R19, desc[UR46][R186.64+0x1] ;  /* 0x0000012eba137981 */ /* 0x002f64000c1e1100 */
[----:B-----5:R-:W-:-:S05]  /*4940*/  PRMT R23, R19, 0x8880, RZ ;  /* 0x0000888013177816 */ /* 0x020fca00000000ff */
[----:B------:R-:W-:-:S07]  /*4950*/  IMAD R23, R23, R22, RZ ;  /* 0x0000001617177224 */ /* 0x000fce00078e02ff */
.L_x_69:
[----:B------:R-:W-:Y:S05]  /*4960*/  BSYNC B1 ;  /* 0x0000000000017941 */ /* 0x000fea0003800000 */
.L_x_68:
[----:B------:R-:W-:Y:S01]  /*4970*/  @!P4 IMAD R155, R155, R18, R23 ;  /* 0x000000129b9bc224 */ /* 0x000fe200078e0217 */
[----:B------:R-:W-:Y:S04]  /*4980*/  BSSY B1, `(.L_x_70) ;  /* 0x0000006000017945 */ /* 0x000fe80003800000 */
[----:B------:R0:W-:Y:S01]  /*4990*/  @!P4 STG.E.U8 desc[UR46][R10.64+0x1], R155 ;  /* 0x0000019b0a00c986 */ /* 0x0001e2000c10112e */
[----:B------:R-:W-:Y:S05]  /*49a0*/  @P5 BRA `(.L_x_71) ;  /* 0x00000000000c5947 */ /* 0x000fea0003800000 */
[----:B-1----:R-:W5:Y:S02]  /*49b0*/  LDG.E.U8 R19, desc[UR46][R12.64+0x8] ;  /* 0x0000082e0c137981 */ /* 0x002f64000c1e1100 */
[----:B-----5:R-:W-:-:S05]  /*49c0*/  PRMT R23, R19, 0x8880, RZ ;  /* 0x0000888013177816 */ /* 0x020fca00000000ff */
[----:B------:R-:W-:-:S07]  /*49d0*/  IMAD R23, R23, R22, RZ ;  /* 0x0000001617177224 */ /* 0x000fce00078e02ff */
.L_x_71:
[----:B------:R-:W-:Y:S05]  /*49e0*/  BSYNC B1 ;  /* 0x0000000000017941 */ /* 0x000fea0003800000 */
.L_x_70:
[----:B0-----:R-:W-:Y:S01]  /*49f0*/  @!P5 IMAD R15, R156, R18, R23 ;  /* 0x000000129c0fd224 */ /* 0x001fe200078e0217 */
[----:B------:R-:W-:Y:S04]  /*4a00*/  BSSY B1, `(.L_x_72) ;  /* 0x0000006000017945 */ /* 0x000fe80003800000 */
[----:B------:R0:W-:Y:S01]  /*4a10*/  @!P5 STG.E.U8 desc[UR46][R6.64+0x8], R15 ;  /* 0x0000080f0600d986 */ /* 0x0001e2000c10112e */
[----:B------:R-:W-:Y:S05]  /*4a20*/  @P6 BRA `(.L_x_73) ;  /* 0x00000000000c6947 */ /* 0x000fea0003800000 */
[----:B-1----:R-:W5:Y:S02]  /*4a30*/  LDG.E.U8 R19, desc[UR46][R12.64+0x9] ;  /* 0x0000092e0c137981 */ /* 0x002f64000c1e1100 */
[----:B-----5:R-:W-:-:S05]  /*4a40*/  PRMT R23, R19, 0x8880, RZ ;  /* 0x0000888013177816 */ /* 0x020fca00000000ff */
[----:B------:R-:W-:-:S07]  /*4a50*/  IMAD R23, R23, R22, RZ ;  /* 0x0000001617177224 */ /* 0x000fce00078e02ff */
.L_x_73:
[----:B------:R-:W-:Y:S05]  /*4a60*/  BSYNC B1 ;  /* 0x0000000000017941 */ /* 0x000fea0003800000 */
.L_x_72:
[----:B------:R-:W-:Y:S01]  /*4a70*/  ISETP.LT.OR P4, PT, R3, 0x9, !P0 ;  /* 0x000000090300780c */ /* 0x000fe20004781670 */
[----:B------:R-:W-:Y:S01]  /*4a80*/  @!P6 IMAD R157, R157, R18, R23 ;  /* 0x000000129d9de224 */ /* 0x000fe200078e0217 */
        /* <DEDUP_REMOVED lines=8> */
.L_x_75:
[----:B------:R-:W-:Y:S05]  /*4b10*/  BSYNC B1 ;  /* 0x0000000000017941 */ /* 0x000fea0003800000 */
.L_x_74:
[----:B0-----:R-:W-:Y:S01]  /*4b20*/  @!P4 IMAD R15, R158, R18, R23 ;  /* 0x000000129e0fc224 */ /* 0x001fe200078e0217 */
[----:B------:R-:W-:Y:S04]  /*4b30*/  BSSY B1, `(.L_x_76) ;  /* 0x0000006000017945 */ /* 0x000fe80003800000 */
[----:B------:R0:W-:Y:S01]  /*4b40*/  @!P4 STG.E.U8 desc[UR46][R10.64+0x8], R15 ;  /* 0x0000080f0a00c986 */ /* 0x0001e2000c10112e */
[----:B------:R-:W-:Y:S05]  /*4b50*/  @P5 BRA `(.L_x_77) ;  /* 0x00000000000c5947 */ /* 0x000fea0003800000 */
[----:B-1----:R-:W5:Y:S02]  /*4b60*/  LDG.E.U8 R19, desc[UR46][R186.64+0x9] ;  /* 0x0000092eba137981 */ /* 0x002f64000c1e1100 */
[----:B-----5:R-:W-:-:S05]  /*4b70*/  PRMT R23, R19, 0x8880, RZ ;  /* 0x0000888013177816 */ /* 0x020fca00000000ff */
[----:B------:R-:W-:-:S07]  /*4b80*/  IMAD R23, R23, R22, RZ ;  /* 0x0000001617177224 */ /* 0x000fce00078e02ff */
.L_x_77:
[----:B------:R-:W-:Y:S05]  /*4b90*/  BSYNC B1 ;  /* 0x0000000000017941 */ /* 0x000fea0003800000 */
.L_x_76:
[----:B------:R-:W-:Y:S01]  /*4ba0*/  @!P5 IMAD R159, R159, R18, R23 ;  /* 0x000000129f9fd224 */ /* 0x000fe200078e0217 */
[----:B------:R-:W-:Y:S04]  /*4bb0*/  BSSY B1, `(.L_x_78) ;  /* 0x0000006000017945 */ /* 0x000fe80003800000 */
[----:B------:R0:W-:Y:S01]  /*4bc0*/  @!P5 STG.E.U8 desc[UR46][R10.64+0x9], R159 ;  /* 0x0000099f0a00d986 */ /* 0x0001e2000c10112e */
[----:B------:R-:W-:Y:S05]  /*4bd0*/  @P6 BRA `(.L_x_79) ;  /* 0x00000000000c6947 */ /* 0x000fea0003800000 */
[----:B-1----:R-:W5:Y:S02]  /*4be0*/  LDG.E.U8 R19, desc[UR46][R12.64+0x10] ;  /* 0x0000102e0c137981 */ /* 0x002f64000c1e1100 */
[----:B-----5:R-:W-:-:S05]  /*4bf0*/  PRMT R23, R19, 0x8880, RZ ;  /* 0x0000888013177816 */ /* 0x020fca00000000ff */
[----:B------:R-:W-:-:S07]  /*4c00*/  IMAD R23, R23, R22, RZ ;  /* 0x0000001617177224 */ /* 0x000fce00078e02ff */
.L_x_79:
[----:B------:R-:W-:Y:S05]  /*4c10*/  BSYNC B1 ;  /* 0x0000000000017941 */ /* 0x000fea0003800000 */
.L_x_78:
        /* <DEDUP_REMOVED lines=10> */
.L_x_81:
[----:B------:R-:W-:Y:S05]  /*4cc0*/  BSYNC B1 ;  /* 0x0000000000017941 */ /* 0x000fea0003800000 */
.L_x_80:
[----:B------:R-:W-:Y:S01]  /*4cd0*/  @!P4 IMAD R161, R161, R18, R23 ;  /* 0x00000012a1a1c224 */ /* 0x000fe200078e0217 */
[----:B------:R-:W-:Y:S04]  /*4ce0*/  BSSY B1, `(.L_x_82) ;  /* 0x0000006000017945 */ /* 0x000fe80003800000 */
[----:B------:R0:W-:Y:S01]  /*4cf0*/  @!P4 STG.E.U8 desc[UR46][R6.64+0x11], R161 ;  /* 0x000011a10600c986 */ /* 0x0001e2000c10112e */
[----:B------:R-:W-:Y:S05]  /*4d00*/  @P5 BRA `(.L_x_83) ;  /* 0x00000000000c5947 */ /* 0x000fea0003800000 */
[----:B-1----:R-:W5:Y:S02]  /*4d10*/  LDG.E.U8 R19, desc[UR46][R186.64+0x10] ;  /* 0x0000102eba137981 */ /* 0x002f64000c1e1100 */
[----:B-----5:R-:W-:-:S05]  /*4d20*/  PRMT R23, R19, 0x8880, RZ ;  /* 0x0000888013177816 */ /* 0x020fca00000000ff */
[----:B------:R-:W-:-:S07]  /*4d30*/  IMAD R23, R23, R22, RZ ;  /* 0x0000001617177224 */ /* 0x000fce00078e02ff */
.L_x_83:
[----:B------:R-:W-:Y:S05]  /*4d40*/  BSYNC B1 ;  /* 0x0000000000017941 */ /* 0x000fea0003800000 */
.L_x_82:
[----:B0-----:R-:W-:Y:S01]  /*4d50*/  @!P5 IMAD R15, R162, R18, R23 ;  /* 0x00000012a20fd224 */ /* 0x001fe200078e0217 */
[----:B------:R-:W-:Y:S04]  /*4d60*/  BSSY B1, `(.L_x_84) ;  /* 0x0000006000017945 */ /* 0x000fe80003800000 */
[----:B------:R0:W-:Y:S01]  /*4d70*/  @!P5 STG.E.U8 desc[UR46][R10.64+0x10], R15 ;  /* 0x0000100f0a00d986 */ /* 0x0001e2000c10112e */
[----:B------:R-:W-:Y:S05]  /*4d80*/  @P6 BRA `(.L_x_85) ;  /* 0x00000000000c6947 */ /* 0x000fea0003800000 */
[----:B-1----:R-:W5:Y:S02]  /*4d90*/  LDG.E.U8 R19, desc[UR46][R186.64+0x11] ;  /* 0x0000112eba137981 */ /* 0x002f64000c1e1100 */
[----:B-----5:R-:W-:-:S05]  /*4da0*/  PRMT R23, R19, 0x8880, RZ ;  /* 0x0000888013177816 */ /* 0x020fca00000000ff */
[----:B------:R-:W-:-:S07]  /*4db0*/  IMAD R23, R23, R22, RZ ;  /* 0x0000001617177224 */ /* 0x000fce00078e02ff */
.L_x_85:
[----:B------:R-:W-:Y:S05]  /*4dc0*/  BSYNC B1 ;  /* 0x0000000000017941 */ /* 0x000fea0003800000 */
.L_x_84:
        /* <DEDUP_REMOVED lines=10> */
.L_x_87:
[----:B------:R-:W-:Y:S05]  /*4e70*/  BSYNC B1 ;  /* 0x0000000000017941 */ /* 0x000fea0003800000 */
.L_x_86:
[----:B0-----:R-:W-:Y:S01]  /*4e80*/  @!P4 IMAD R15, R164, R18, R23 ;  /* 0x00000012a40fc224 */ /* 0x001fe200078e0217 */
[----:B------:R-:W-:Y:S04]  /*4e90*/  BSSY B1, `(.L_x_88) ;  /* 0x0000006000017945 */ /* 0x000fe80003800000 */
[----:B------:R0:W-:Y:S01]  /*4ea0*/  @!P4 STG.E.U8 desc[UR46][R6.64+0x18], R15 ;  /* 0x0000180f0600c986 */ /* 0x0001e2000c10112e */
[----:B------:R-:W-:Y:S05]  /*4eb0*/  @P5 BRA `(.L_x_89) ;  /* 0x00000000000c5947 */ /* 0x000fea0003800000 */
[----:B-1----:R-:W5:Y:S02]  /*4ec0*/  LDG.E.U8 R19, desc[UR46][R12.64+0x19] ;  /* 0x0000192e0c137981 */ /* 0x002f64000c1e1100 */
[----:B-----5:R-:W-:-:S05]  /*4ed0*/  PRMT R23, R19, 0x8880, RZ ;  /* 0x0000888013177816 */ /* 0x020fca00000000ff */
[----:B------:R-:W-:-:S07]  /*4ee0*/  IMAD R23, R23, R22, RZ ;  /* 0x0000001617177224 */ /* 0x000fce00078e02ff */
.L_x_89:
[----:B------:R-:W-:Y:S05]  /*4ef0*/  BSYNC B1 ;  /* 0x0000000000017941 */ /* 0x000fea0003800000 */
.L_x_88:
[----:B------:R-:W-:Y:S01]  /*4f00*/  @!P5 IMAD R165, R165, R18, R23 ;  /* 0x00000012a5a5d224 */ /* 0x000fe200078e0217 */
[----:B------:R-:W-:Y:S04]  /*4f10*/  BSSY B1, `(.L_x_90) ;  /* 0x0000006000017945 */ /* 0x000fe80003800000 */
[----:B------:R0:W-:Y:S01]  /*4f20*/  @!P5 STG.E.U8 desc[UR46][R6.64+0x19], R165 ;  /* 0x000019a50600d986 */ /* 0x0001e2000c10112e */
[----:B------:R-:W-:Y:S05]  /*4f30*/  @P6 BRA `(.L_x_91) ;  /* 0x00000000000c6947 */ /* 0x000fea0003800000 */
[----:B-1----:R-:W5:Y:S02]  /*4f40*/  LDG.E.U8 R19, desc[UR46][R186.64+0x18] ;  /* 0x0000182eba137981 */ /* 0x002f64000c1e1100 */
[----:B-----5:R-:W-:-:S05]  /*4f50*/  PRMT R23, R19, 0x8880, RZ ;  /* 0x0000888013177816 */ /* 0x020fca00000000ff */
[----:B------:R-:W-:-:S07]  /*4f60*/  IMAD R23, R23, R22, RZ ;  /* 0x0000001617177224 */ /* 0x000fce00078e02ff */
.L_x_91:
[----:B------:R-:W-:Y:S05]  /*4f70*/  BSYNC B1 ;  /* 0x0000000000017941 */ /* 0x000fea0003800000 */
.L_x_90:
        /* <DEDUP_REMOVED lines=10> */
.L_x_93:
[----:B------:R-:W-:Y:S05]  /*5020*/  BSYNC B1 ;  /* 0x0000000000017941 */ /* 0x000fea0003800000 */
.L_x_92:
[----:B------:R-:W-:Y:S01]  /*5030*/  @!P4 IMAD R167, R167, R18, R23 ;  /* 0x00000012a7a7c224 */ /* 0x000fe200078e0217 */
[----:B------:R-:W-:Y:S04]  /*5040*/  BSSY B1, `(.L_x_94) ;  /* 0x0000006000017945 */ /* 0x000fe80003800000 */
[----:B------:R0:W-:Y:S01]  /*5050*/  @!P4 STG.E.U8 desc[UR46][R10.64+0x19], R167 ;  /* 0x000019a70a00c986 */ /* 0x0001e2000c10112e */
[----:B------:R-:W-:Y:S05]  /*5060*/  @P5 BRA `(.L_x_95) ;  /* 0x00000000000c5947 */ /* 0x000fea0003800000 */
[----:B-1----:R-:W5:Y:S02]  /*5070*/  LDG.E.U8 R19, desc[UR46][R184.64+0x20] ;  /* 0x0000202eb8137981 */ /* 0x002f64000c1e1100 */
[----:B-----5:R-:W-:-:S05]  /*5080*/  PRMT R23, R19, 0x8880, RZ ;  /* 0x0000888013177816 */ /* 0x020fca00000000ff */
[----:B------:R-:W-:-:S07]  /*5090*/  IMAD R23, R23, R22, RZ ;  /* 0x0000001617177224 */ /* 0x000fce00078e02ff */
.L_x_95:
[----:B------:R-:W-:Y:S05]  /*50a0*/  BSYNC B1 ;  /* 0x0000000000017941 */ /* 0x000fea0003800000 */
.L_x_94:
[----:B0-----:R-:W-:Y:S01]  /*50b0*/  @!P5 IMAD R15, R136, R18, R23 ;  /* 0x00000012880fd224 */ /* 0x001fe200078e0217 */
[----:B------:R-:W-:Y:S04]  /*50c0*/  BSSY B1, `(.L_x_96) ;  /* 0x0000006000017945 */ /* 0x000fe80003800000 */
[----:B------:R0:W-:Y:S01]  /*50d0*/  @!P5 STG.E.U8 desc[UR46][R4.64+0x20], R15 ;  /* 0x0000200f0400d986 */ /* 0x0001e2000c10112e */
[----:B------:R-:W-:Y:S05]  /*50e0*/  @P6 BRA `(.L_x_97) ;  /* 0x00000000000c6947 */ /* 0x000fea0003800000 */
[----:B-1----:R-:W5:Y:S02]  /*50f0*/  LDG.E.U8 R19, desc[UR46][R184.64+0x21] ;  /* 0x0000212eb8137981 */ /* 0x002f64000c1e1100 */
[----:B-----5:R-:W-:-:S05]  /*5100*/  PRMT R23, R19, 0x8880, RZ ;  /* 0x0000888013177816 */ /* 0x020fca00000000ff */
[----:B------:R-:W-:-:S07]  /*5110*/  IMAD R23, R23, R22, RZ ;  /* 0x0000001617177224 */ /* 0x000fce00078e02ff */
.L_x_97:
[----:B------:R-:W-:Y:S05]  /*5120*/  BSYNC B1 ;  /* 0x0000000000017941 */ /* 0x000fea0003800000 */
.L_x_96:
        /* <DEDUP_REMOVED lines=10> */
.L_x_99:
[----:B------:R-:W-:Y:S05]  /*51d0*/  BSYNC B1 ;  /* 0x0000000000017941 */ /* 0x000fea0003800000 */
.L_x_98:
[----:B0-----:R-:W-:Y:S01]  /*51e0*/  @!P4 IMAD R15, R138, R18, R23 ;  /* 0x000000128a0fc224 */ /* 0x001fe200078e0217 */
[----:B------:R-:W-:Y:S04]  /*51f0*/  BSSY B1, `(.L_x_100) ;  /* 0x0000006000017945 */ /* 0x000fe80003800000 */
[----:B------:R0:W-:Y:S01]  /*5200*/  @!P4 STG.E.U8 desc[UR46][R8.64+0x20], R15 ;  /* 0x0000200f0800c986 */ /* 0x0001e2000c10112e */
[----:B------:R-:W-:Y:S05]  /*5210*/  @P5 BRA `(.L_x_101) ;  /* 0x00000000000c5947 */ /* 0x000fea0003800000 */
[----:B-1----:R-:W5:Y:S02]  /*5220*/  LDG.E.U8 R19, desc[UR46][R168.64+0x21] ;  /* 0x0000212ea8137981 */ /* 0x002f64000c1e1100 */
[----:B-----5:R-:W-:-:S05]  /*5230*/  PRMT R23, R19, 0x8880, RZ ;  /* 0x0000888013177816 */ /* 0x020fca00000000ff */
[----:B------:R-:W-:-:S07]  /*5240*/  IMAD R23, R23, R22, RZ ;  /* 0x0000001617177224 */ /* 0x000fce00078e02ff */
.L_x_101:
[----:B------:R-:W-:Y:S05]  /*5250*/  BSYNC B1 ;  /* 0x0000000000017941 */ /* 0x000fea0003800000 */
.L_x_100:
[----:B------:R-:W-:Y:S01]  /*5260*/  @!P5 IMAD R139, R139, R18, R23 ;  /* 0x000000128b8bd224 */ /* 0x000fe200078e0217 */
[----:B------:R-:W-:Y:S04]  /*5270*/  BSSY B1, `(.L_x_102) ;  /* 0x0000006000017945 */ /* 0x000fe80003800000 */
[----:B------:R0:W-:Y:S01]  /*5280*/  @!P5 STG.E.U8 desc[UR46][R8.64+0x21], R139 ;  /* 0x0000218b0800d986 */ /* 0x0001e2000c10112e */
[----:B------:R-:W-:Y:S05]  /*5290*/  @P6 BRA `(.L_x_103) ;  /* 0x00000000000c6947 */ /* 0x000fea0003800000 */
[----:B-1----:R-:W5:Y:S02]  /*52a0*/  LDG.E.U8 R19, desc[UR46][R184.64+0x28] ;  /* 0x0000282eb8137981 */ /* 0x002f64000c1e1100 */
[----:B-----5:R-:W-:-:S05]  /*52b0*/  PRMT R23, R19, 0x8880, RZ ;  /* 0x0000888013177816 */ /* 0x020fca00000000ff */
[----:B------:R-:W-:-:S07]  /*52c0*/  IMAD R23, R23, R22, RZ ;  /* 0x0000001617177224 */ /* 0x000fce00078e02ff */
.L_x_103:
[----:B------:R-:W-:Y:S05]  /*52d0*/  BSYNC B1 ;  /* 0x0000000000017941 */ /* 0x000fea0003800000 */
.L_x_102:
        /* <DEDUP_REMOVED lines=10> */
.L_x_105:
[----:B------:R-:W-:Y:S05]  /*5380*/  BSYNC B1 ;  /* 0x0000000000017941 */ /* 0x000fea0003800000 */
.L_x_104:
[----:B------:R-:W-:Y:S01]  /*5390*/  @!P4 IMAD R141, R141, R18, R23 ;  /* 0x000000128d8dc224 */ /* 0x000fe200078e0217 */
[----:B------:R-:W-:Y:S04]  /*53a0*/  BSSY B1, `(.L_x_106) ;  /* 0x0000006000017945 */ /* 0x000fe80003800000 */
[----:B------:R0:W-:Y:S01]  /*53b0*/  @!P4 STG.E.U8 desc[UR46][R4.64+0x29], R141 ;  /* 0x0000298d0400c986 */ /* 0x0001e2000c10112e */
[----:B------:R-:W-:Y:S05]  /*53c0*/  @P5 BRA `(.L_x_107) ;  /* 0x00000000000c5947 */ /* 0x000fea0003800000 */
[----:B-1----:R-:W5:Y:S02]  /*53d0*/  LDG.E.U8 R19, desc[UR46][R168.64+0x28] ;  /* 0x0000282ea8137981 */ /* 0x002f64000c1e1100 */
[----:B-----5:R-:W-:-:S05]  /*53e0*/  PRMT R23, R19, 0x8880, RZ ;  /* 0x0000888013177816 */ /* 0x020fca00000000ff */
[----:B------:R-:W-:-:S07]  /*53f0*/  IMAD R23, R23, R22, RZ ;  /* 0x0000001617177224 */ /* 0x000fce00078e02ff */
.L_x_107:
[----:B------:R-:W-:Y:S05]  /*5400*/  BSYNC B1 ;  /* 0x0000000000017941 */ /* 0x000fea0003800000 */
.L_x_106:
[----:B0-----:R-:W-:Y:S01]  /*5410*/  @!P5 IMAD R15, R142, R18, R23 ;  /* 0x000000128e0fd224 */ /* 0x001fe200078e0217 */
[----:B------:R-:W-:Y:S04]  /*5420*/  BSSY B1, `(.L_x_108) ;  /* 0x0000006000017945 */ /* 0x000fe80003800000 */
[----:B------:R0:W-:Y:S01]  /*5430*/  @!P5 STG.E.U8 desc[UR46][R8.64+0x28], R15 ;  /* 0x0000280f0800d986 */ /* 0x0001e2000c10112e */
[----:B------:R-:W-:Y:S05]  /*5440*/  @P6 BRA `(.L_x_109) ;  /* 0x00000000000c6947 */ /* 0x000fea0003800000 */
[----:B-1----:R-:W5:Y:S02]  /*5450*/  LDG.E.U8 R19, desc[UR46][R168.64+0x29] ;  /* 0x0000292ea8137981 */ /* 0x002f64000c1e1100 */
[----:B-----5:R-:W-:-:S05]  /*5460*/  PRMT R23, R19, 0x8880, RZ ;  /* 0x0000888013177816 */ /* 0x020fca00000000ff */
[----:B------:R-:W-:-:S07]  /*5470*/  IMAD R23, R23, R22, RZ ;  /* 0x0000001617177224 */ /* 0x000fce00078e02ff */
.L_x_109:
[----:B------:R-:W-:Y:S05]  /*5480*/  BSYNC B1 ;  /* 0x0000000000017941 */ /* 0x000fea0003800000 */
.L_x_108:
        /* <DEDUP_REMOVED lines=10> */
.L_x_111:
[----:B------:R-:W-:Y:S05]  /*5530*/  BSYNC B1 ;  /* 0x0000000000017941 */ /* 0x000fea0003800000 */
.L_x_110:
[----:B0-----:R-:W-:Y:S01]  /*5540*/  @!P4 IMAD R15, R144, R18, R23 ;  /* 0x00000012900fc224 */ /* 0x001fe200078e0217 */
[----:B------:R-:W-:Y:S04]  /*5550*/  BSSY B1, `(.L_x_112) ;  /* 0x0000006000017945 */ /* 0x000fe80003800000 */
[----:B------:R0:W-:Y:S01]  /*5560*/  @!P4 STG.E.U8 desc[UR46][R4.64+0x30], R15 ;  /* 0x0000300f0400c986 */ /* 0x0001e2000c10112e */
[----:B------:R-:W-:Y:S05]  /*5570*/  @P5 BRA `(.L_x_113) ;  /* 0x00000000000c5947 */ /* 0x000fea0003800000 */
[----:B-1----:R-:W5:Y:S02]  /*5580*/  LDG.E.U8 R19, desc[UR46][R184.64+0x31] ;  /* 0x0000312eb8137981 */ /* 0x002f64000c1e1100 */
[----:B-----5:R-:W-:-:S05]  /*5590*/  PRMT R23, R19, 0x8880, RZ ;  /* 0x0000888013177816 */ /* 0x020fca00000000ff */
[----:B------:R-:W-:-:S07]  /*55a0*/  IMAD R23, R23, R22, RZ ;  /* 0x0000001617177224 */ /* 0x000fce00078e02ff */
.L_x_113:
[----:B------:R-:W-:Y:S05]  /*55b0*/  BSYNC B1 ;  /* 0x0000000000017941 */ /* 0x000fea0003800000 */
.L_x_112:
[----:B------:R-:W-:Y:S01]  /*55c0*/  @!P5 IMAD R145, R145, R18, R23 ;  /* 0x000000129191d224 */ /* 0x000fe200078e0217 */
[----:B------:R-:W-:Y:S04]  /*55d0*/  BSSY B1, `(.L_x_114) ;  /* 0x0000006000017945 */ /* 0x000fe80003800000 */
[----:B------:R0:W-:Y:S01]  /*55e0*/  @!P5 STG.E.U8 desc[UR46][R4.64+0x31], R145 ;  /* 0x000031910400d986 */ /* 0x0001e2000c10112e */
[----:B------:R-:W-:Y:S05]  /*55f0*/  @P6 BRA `(.L_x_115) ;  /* 0x00000000000c6947 */ /* 0x000fea0003800000 */
[----:B-1----:R-:W5:Y:S02]  /*5600*/  LDG.E.U8 R19, desc[UR46][R168.64+0x30] ;  /* 0x0000302ea8137981 */ /* 0x002f64000c1e1100 */
[----:B-----5:R-:W-:-:S05]  /*5610*/  PRMT R23, R19, 0x8880, RZ ;  /* 0x0000888013177816 */ /* 0x020fca00000000ff */
[----:B------:R-:W-:-:S07]  /*5620*/  IMAD R23, R23, R22, RZ ;  /* 0x0000001617177224 */ /* 0x000fce00078e02ff */
.L_x_115:
[----:B------:R-:W-:Y:S05]  /*5630*/  BSYNC B1 ;  /* 0x0000000000017941 */ /* 0x000fea0003800000 */
.L_x_114:
        /* <DEDUP_REMOVED lines=10> */
.L_x_117:
[----:B------:R-:W-:Y:S05]  /*56e0*/  BSYNC B1 ;  /* 0x0000000000017941 */ /* 0x000fea0003800000 */
.L_x_116:
[----:B------:R-:W-:Y:S01]  /*56f0*/  @!P4 IMAD R147, R147, R18, R23 ;  /* 0x000000129393c224 */ /* 0x000fe200078e0217 */
[----:B------:R-:W-:Y:S04]  /*5700*/  BSSY B1, `(.L_x_118) ;  /* 0x0000006000017945 */ /* 0x000fe80003800000 */
[----:B------:R0:W-:Y:S01]  /*5710*/  @!P4 STG.E.U8 desc[UR46][R8.64+0x31], R147 ;  /* 0x000031930800c986 */ /* 0x0001e2000c10112e */
[----:B------:R-:W-:Y:S05]  /*5720*/  @P5 BRA `(.L_x_119) ;  /* 0x00000000000c5947 */ /* 0x000fea0003800000 */
[----:B-1----:R-:W5:Y:S02]  /*5730*/  LDG.E.U8 R19, desc[UR46][R184.64+0x38] ;  /* 0x0000382eb8137981 */ /* 0x002f64000c1e1100 */
[----:B-----5:R-:W-:-:S05]  /*5740*/  PRMT R23, R19, 0x8880, RZ ;  /* 0x0000888013177816 */ /* 0x020fca00000000ff */
[----:B------:R-:W-:-:S07]  /*5750*/  IMAD R23, R23, R22, RZ ;  /* 0x0000001617177224 */ /* 0x000fce00078e02ff */
.L_x_119:
[----:B------:R-:W-:Y:S05]  /*5760*/  BSYNC B1 ;  /* 0x0000000000017941 */ /* 0x000fea0003800000 */
.L_x_118:
[----:B0-----:R-:W-:Y:S01]  /*5770*/  @!P5 IMAD R15, R148, R18, R23 ;  /* 0x00000012940fd224 */ /* 0x001fe200078e0217 */
[----:B------:R-:W-:Y:S04]  /*5780*/  BSSY B1, `(.L_x_120) ;  /* 0x0000006000017945 */ /* 0x000fe80003800000 */
[----:B------:R0:W-:Y:S01]  /*5790*/  @!P5 STG.E.U8 desc[UR46][R4.64+0x38], R15 ;  /* 0x0000380f0400d986 */ /* 0x0001e2000c10112e */
[----:B------:R-:W-:Y:S05]  /*57a0*/  @P6 BRA `(.L_x_121) ;  /* 0x00000000000c6947 */ /* 0x000fea0003800000 */
[----:B-1----:R-:W5:Y:S02]  /*57b0*/  LDG.E.U8 R19, desc[UR46][R184.64+0x39] ;  /* 0x0000392eb8137981 */ /* 0x002f64000c1e1100 */
[----:B-----5:R-:W-:-:S05]  /*57c0*/  PRMT R23, R19, 0x8880, RZ ;  /* 0x0000888013177816 */ /* 0x020fca00000000ff */
[----:B------:R-:W-:-:S07]  /*57d0*/  IMAD R23, R23, R22, RZ ;  /* 0x0000001617177224 */ /* 0x000fce00078e02ff */
.L_x_121:
[----:B------:R-:W-:Y:S05]  /*57e0*/  BSYNC B1 ;  /* 0x0000000000017941 */ /* 0x000fea0003800000 */
.L_x_120:
        /* <DEDUP_REMOVED lines=10> */
.L_x_123:
[----:B------:R-:W-:Y:S05]  /*5890*/  BSYNC B1 ;  /* 0x0000000000017941 */ /* 0x000fea0003800000 */
.L_x_122:
[----:B0-----:R-:W-:Y:S01]  /*58a0*/  @!P4 IMAD R15, R150, R18, R23 ;  /* 0x00000012960fc224 */ /* 0x001fe200078e0217 */
[----:B------:R-:W-:Y:S04]  /*58b0*/  BSSY B1, `(.L_x_124) ;  /* 0x0000006000017945 */ /* 0x000fe80003800000 */
[----:B------:R0:W-:Y:S01]  /*58c0*/  @!P4 STG.E.U8 desc[UR46][R8.64+0x38], R15 ;  /* 0x0000380f0800c986 */ /* 0x0001e2000c10112e */
[----:B------:R-:W-:Y:S05]  /*58d0*/  @P5 BRA `(.L_x_125) ;  /* 0x00000000000c5947 */ /* 0x000fea0003800000 */
[----:B-1----:R-:W5:Y:S02]  /*58e0*/  LDG.E.U8 R19, desc[UR46][R168.64+0x39] ;  /* 0x0000392ea8137981 */ /* 0x002f64000c1e1100 */
[----:B-----5:R-:W-:-:S05]  /*58f0*/  PRMT R23, R19, 0x8880, RZ ;  /* 0x0000888013177816 */ /* 0x020fca00000000ff */
[----:B------:R-:W-:-:S07]  /*5900*/  IMAD R23, R23, R22, RZ ;  /* 0x0000001617177224 */ /* 0x000fce00078e02ff */
.L_x_125:
[----:B------:R-:W-:Y:S05]  /*5910*/  BSYNC B1 ;  /* 0x0000000000017941 */ /* 0x000fea0003800000 */
.L_x_124:
[----:B------:R-:W-:Y:S01]  /*5920*/  @!P5 IMAD R151, R151, R18, R23 ;  /* 0x000000129797d224 */ /* 0x000fe200078e0217 */
[----:B------:R-:W-:Y:S04]  /*5930*/  BSSY B1, `(.L_x_126) ;  /* 0x0000006000017945 */ /* 0x000fe80003800000 */
[----:B------:R0:W-:Y:S01]  /*5940*/  @!P5 STG.E.U8 desc[UR46][R8.64+0x39], R151 ;  /* 0x000039970800d986 */ /* 0x0001e2000c10112e */
[----:B------:R-:W-:Y:S05]  /*5950*/  @P6 BRA `(.L_x_127) ;  /* 0x00000000000c6947 */ /* 0x000fea0003800000 */
[----:B-1----:R-:W5:Y:S02]  /*5960*/  LDG.E.U8 R19, desc[UR46][R12.64+0x20] ;  /* 0x0000202e0c137981 */ /* 0x002f64000c1e1100 */
[----:B-----5:R-:W-:-:S05]  /*5970*/  PRMT R23, R19, 0x8880, RZ ;  /* 0x0000888013177816 */ /* 0x020fca00000000ff */
[----:B------:R-:W-:-:S07]  /*5980*/  IMAD R23, R23, R22, RZ ;  /* 0x0000001617177224 */ /* 0x000fce00078e02ff */
.L_x_127:
[----:B------:R-:W-:Y:S05]  /*5990*/  BSYNC B1 ;  /* 0x0000000000017941 */ /* 0x000fea0003800000 */
.L_x_126:
        /* <DEDUP_REMOVED lines=10> */
.L_x_129:
[----:B------:R-:W-:Y:S05]  /*5a40*/  BSYNC B1 ;  /* 0x0000000000017941 */ /* 0x000fea0003800000 */
.L_x_128:
[----:B------:R-:W-:Y:S01]  /*5a50*/  @!P4 IMAD R121, R121, R18, R23 ;  /* 0x000000127979c224 */ /* 0x000fe200078e0217 */
[----:B------:R-:W-:Y:S04]  /*5a60*/  BSSY B1, `(.L_x_130) ;  /* 0x0000006000017945 */ /* 0x000fe80003800000 */
[----:B------:R0:W-:Y:S01]  /*5a70*/  @!P4 STG.E.U8 desc[UR46][R6.64+0x21], R121 ;  /* 0x000021790600c986 */ /* 0x0001e2000c10112e */
[----:B------:R-:W-:Y:S05]  /*5a80*/  @P5 BRA `(.L_x_131) ;  /* 0x00000000000c5947 */ /* 0x000fea0003800000 */
[----:B-1----:R-:W5:Y:S02]  /*5a90*/  LDG.E.U8 R19, desc[UR46][R186.64+0x20] ;  /* 0x0000202eba137981 */ /* 0x002f64000c1e1100 */
[----:B-----5:R-:W-:-:S05]  /*5aa0*/  PRMT R23, R19, 0x8880, RZ ;  /* 0x0000888013177816 */ /* 0x020fca00000000ff */
[----:B------:R-:W-:-:S07]  /*5ab0*/  IMAD R23, R23, R22, RZ ;  /* 0x0000001617177224 */ /* 0x000fce00078e02ff */
.L_x_131:
[----:B------:R-:W-:Y:S05]  /*5ac0*/  BSYNC B1 ;  /* 0x0000000000017941 */ /* 0x000fea0003800000 */
.L_x_130:
[----:B0-----:R-:W-:Y:S01]  /*5ad0*/  @!P5 IMAD R15, R122, R18, R23 ;  /* 0x000000127a0fd224 */ /* 0x001fe200078e0217 */
[----:B------:R-:W-:Y:S04]  /*5ae0*/  BSSY B1, `(.L_x_132) ;  /* 0x0000006000017945 */ /* 0x000fe80003800000 */
[----:B------:R0:W-:Y:S01]  /*5af0*/  @!P5 STG.E.U8 desc[UR46][R10.64+0x20], R15 ;  /* 0x0000200f0a00d986 */ /* 0x0001e2000c10112e */
[----:B------:R-:W-:Y:S05]  /*5b00*/  @P6 BRA `(.L_x_133) ;  /* 0x00000000000c6947 */ /* 0x000fea0003800000 */
[----:B-1----:R-:W5:Y:S02]  /*5b10*/  LDG.E.U8 R19, desc[UR46][R186.64+0x21] ;  /* 0x0000212eba137981 */ /* 0x002f64000c1e1100 */
[----:B-----5:R-:W-:-:S05]  /*5b20*/  PRMT R23, R19, 0x8880, RZ ;  /* 0x0000888013177816 */ /* 0x020fca00000000ff */
[----:B------:R-:W-:-:S07]  /*5b30*/  IMAD R23, R23, R22, RZ ;  /* 0x0000001617177224 */ /* 0x000fce00078e02ff */
.L_x_133:
[----:B------:R-:W-:Y:S05]  /*5b40*/  BSYNC B1 ;  /* 0x0000000000017941 */ /* 0x000fea0003800000 */
.L_x_132:
        /* <DEDUP_REMOVED lines=10> */
.L_x_135:
[----:B------:R-:W-:Y:S05]  /*5bf0*/  BSYNC B1 ;  /* 0x0000000000017941 */ /* 0x000fea0003800000 */
.L_x_134:
[----:B0-----:R-:W-:Y:S01]  /*5c00*/  @!P4 IMAD R15, R124, R18, R23 ;  /* 0x000000127c0fc224 */ /* 0x001fe200078e0217 */
[----:B------:R-:W-:Y:S04]  /*5c10*/  BSSY B1, `(.L_x_136) ;  /* 0x0000006000017945 */ /* 0x000fe80003800000 */
[----:B------:R0:W-:Y:S01]  /*5c20*/  @!P4 STG.E.U8 desc[UR46][R6.64+0x28], R15 ;  /* 0x0000280f0600c986 */ /* 0x0001e2000c10112e */
[----:B------:R-:W-:Y:S05]  /*5c30*/  @P5 BRA `(.L_x_137) ;  /* 0x00000000000c5947 */ /* 0x000fea0003800000 */
[----:B-1----:R-:W5:Y:S02]  /*5c40*/  LDG.E.U8 R19, desc[UR46][R12.64+0x29] ;  /* 0x0000292e0c137981 */ /* 0x002f64000c1e1100 */
[----:B-----5:R-:W-:-:S05]  /*5c50*/  PRMT R23, R19, 0x8880, RZ ;  /* 0x0000888013177816 */ /* 0x020fca00000000ff */
[----:B------:R-:W-:-:S07]  /*5c60*/  IMAD R23, R23, R22, RZ ;  /* 0x0000001617177224 */ /* 0x000fce00078e02ff */
.L_x_137:
[----:B------:R-:W-:Y:S05]  /*5c70*/  BSYNC B1 ;  /* 0x0000000000017941 */ /* 0x000fea0003800000 */
.L_x_136:
[----:B------:R-:W-:Y:S01]  /*5c80*/  @!P5 IMAD R125, R125, R18, R23 ;  /* 0x000000127d7dd224 */ /* 0x000fe200078e0217 */
[----:B------:R-:W-:Y:S04]  /*5c90*/  BSSY B1, `(.L_x_138) ;  /* 0x0000006000017945 */ /* 0x000fe80003800000 */
[----:B------:R0:W-:Y:S01]  /*5ca0*/  @!P5 STG.E.U8 desc[UR46][R6.64+0x29], R125 ;  /* 0x0000297d0600d986 */ /* 0x0001e2000c10112e */
[----:B------:R-:W-:Y:S05]  /*5cb0*/  @P6 BRA `(.L_x_139) ;  /* 0x00000000000c6947 */ /* 0x000fea0003800000 */
[----:B-1----:R-:W5:Y:S02]  /*5cc0*/  LDG.E.U8 R19, desc[UR46][R186.64+0x28] ;  /* 0x0000282eba137981 */ /* 0x002f64000c1e1100 */
[----:B-----5:R-:W-:-:S05]  /*5cd0*/  PRMT R23, R19, 0x8880, RZ ;  /* 0x0000888013177816 */ /* 0x020fca00000000ff */
[----:B------:R-:W-:-:S07]  /*5ce0*/  IMAD R23, R23, R22, RZ ;  /* 0x0000001617177224 */ /* 0x000fce00078e02ff */
.L_x_139:
[----:B------:R-:W-:Y:S05]  /*5cf0*/  BSYNC B1 ;  /* 0x0000000000017941 */ /* 0x000fea0003800000 */
.L_x_138:
        /* <DEDUP_REMOVED lines=10> */
.L_x_141:
[----:B------:R-:W-:Y:S05]  /*5da0*/  BSYNC B1 ;  /* 0x0000000000017941 */ /* 0x000fea0003800000 */
.L_x_140:
[----:B------:R-:W-:Y:S01]  /*5db0*/  @!P4 IMAD R127, R127, R18, R23 ;  /* 0x000000127f7fc224 */ /* 0x000fe200078e0217 */
[----:B------:R-:W-:Y:S04]  /*5dc0*/  BSSY B1, `(.L_x_142) ;  /* 0x0000006000017945 */ /* 0x000fe80003800000 */
[----:B------:R0:W-:Y:S01]  /*5dd0*/  @!P4 STG.E.U8 desc[UR46][R10.64+0x29], R127 ;  /* 0x0000297f0a00c986 */ /* 0x0001e2000c10112e */
[----:B------:R-:W-:Y:S05]  /*5de0*/  @P5 BRA `(.L_x_143) ;  /* 0x00000000000c5947 */ /* 0x000fea0003800000 */
[----:B-1----:R-:W5:Y:S02]  /*5df0*/  LDG.E.U8 R19, desc[UR46][R12.64+0x30] ;  /* 0x0000302e0c137981 */ /* 0x002f64000c1e1100 */
[----:B-----5:R-:W-:-:S05]  /*5e00*/  PRMT R23, R19, 0x8880, RZ ;  /* 0x0000888013177816 */ /* 0x020fca00000000ff */
[----:B------:R-:W-:-:S07]  /*5e10*/  IMAD R23, R23, R22, RZ ;  /* 0x0000001617177224 */ /* 0x000fce00078e02ff */
.L_x_143:
[----:B------:R-:W-:Y:S05]  /*5e20*/  BSYNC B1 ;  /* 0x0000000000017941 */ /* 0x000fea0003800000 */
.L_x_142:
[----:B0-----:R-:W-:Y:S01]  /*5e30*/  @!P5 IMAD R15, R128, R18, R23 ;  /* 0x00000012800fd224 */ /* 0x001fe200078e0217 */
[----:B------:R-:W-:Y:S04]  /*5e40*/  BSSY B1, `(.L_x_144) ;  /* 0x0000006000017945 */ /* 0x000fe80003800000 */
[----:B------:R0:W-:Y:S01]  /*5e50*/  @!P5 STG.E.U8 desc[UR46][R6.64+0x30], R15 ;  /* 0x0000300f0600d986 */ /* 0x0001e2000c10112e */
[----:B------:R-:W-:Y:S05]  /*5e60*/  @P6 BRA `(.L_x_145) ;  /* 0x00000000000c6947 */ /* 0x000fea0003800000 */
[----:B-1----:R-:W5:Y:S02]  /*5e70*/  LDG.E.U8 R19, desc[UR46][R12.64+0x31] ;  /* 0x0000312e0c137981 */ /* 0x002f64000c1e1100 */
[----:B-----5:R-:W-:-:S05]  /*5e80*/  PRMT R23, R19, 0x8880, RZ ;  /* 0x0000888013177816 */ /* 0x020fca00000000ff */
[----:B------:R-:W-:-:S07]  /*5e90*/  IMAD R23, R23, R22, RZ ;  /* 0x0000001617177224 */ /* 0x000fce00078e02ff */
.L_x_145:
[----:B------:R-:W-:Y:S05]  /*5ea0*/  BSYNC B1 ;  /* 0x0000000000017941 */ /* 0x000fea0003800000 */
.L_x_144:
        /* <DEDUP_REMOVED lines=10> */
.L_x_147:
[----:B------:R-:W-:Y:S05]  /*5f50*/  BSYNC B1 ;  /* 0x0000000000017941 */ /* 0x000fea0003800000 */
.L_x_146:
[----:B0-----:R-:W-:Y:S01]  /*5f60*/  @!P4 IMAD R15, R130, R18, R23 ;  /* 0x00000012820fc224 */ /* 0x001fe200078e0217 */
[----:B------:R-:W-:Y:S04]  /*5f70*/  BSSY B1, `(.L_x_148) ;  /* 0x0000006000017945 */ /* 0x000fe80003800000 */
[----:B------:R0:W-:Y:S01]  /*5f80*/  @!P4 STG.E.U8 desc[UR46][R10.64+0x30], R15 ;  /* 0x0000300f0a00c986 */ /* 0x0001e2000c10112e */
[----:B------:R-:W-:Y:S05]  /*5f90*/  @P5 BRA `(.L_x_149) ;  /* 0x00000000000c5947 */ /* 0x000fea0003800000 */
[----:B-1----:R-:W5:Y:S02]  /*5fa0*/  LDG.E.U8 R19, desc[UR46][R186.64+0x31] ;  /* 0x0000312eba137981 */ /* 0x002f64000c1e1100 */
[----:B-----5:R-:W-:-:S05]  /*5fb0*/  PRMT R23, R19, 0x8880, RZ ;  /* 0x0000888013177816 */ /* 0x020fca00000000ff */
[----:B------:R-:W-:-:S07]  /*5fc0*/  IMAD R23, R23, R22, RZ ;  /* 0x0000001617177224 */ /* 0x000fce00078e02ff */
.L_x_149:
[----:B------:R-:W-:Y:S05]  /*5fd0*/  BSYNC B1 ;  /* 0x0000000000017941 */ /* 0x000fea0003800000 */
.L_x_148:
[----:B------:R-:W-:Y:S01]  /*5fe0*/  @!P5 IMAD R131, R131, R18, R23 ;  /* 0x000000128383d224 */ /* 0x000fe200078e0217 */
[----:B------:R-:W-:Y:S04]  /*5ff0*/  BSSY B1, `(.L_x_150) ;  /* 0x0000006000017945 */ /* 0x000fe80003800000 */
[----:B------:R0:W-:Y:S01]  /*6000*/  @!P5 STG.E.U8 desc[UR46][R10.64+0x31], R131 ;  /* 0x000031830a00d986 */ /* 0x0001e2000c10112e */
[----:B------:R-:W-:Y:S05]  /*6010*/  @P6 BRA `(.L_x_151) ;  /* 0x00000000000c6947 */ /* 0x000fea0003800000 */
[----:B-1----:R-:W5:Y:S02]  /*6020*/  LDG.E.U8 R19, desc[UR46][R12.64+0x38] ;  /* 0x0000382e0c137981 */ /* 0x002f64000c1e1100 */
[----:B-----5:R-:W-:-:S05]  /*6030*/  PRMT R23, R19, 0x8880, RZ ;  /* 0x0000888013177816 */ /* 0x020fca00000000ff */
[----:B------:R-:W-:-:S07]  /*6040*/  IMAD R23, R23, R22, RZ ;  /* 0x0000001617177224 */ /* 0x000fce00078e02ff */
.L_x_151:
[----:B------:R-:W-:Y:S05]  /*6050*/  BSYNC B1 ;  /* 0x0000000000017941 */ /* 0x000fea0003800000 */
.L_x_150:
        /* <DEDUP_REMOVED lines=10> */
.L_x_153:
[----:B------:R-:W-:Y:S05]  /*6100*/  BSYNC B1 ;  /* 0x0000000000017941 */ /* 0x000fea0003800000 */
.L_x_152:
[----:B------:R-:W-:Y:S01]  /*6110*/  @!P4 IMAD R133, R133, R18, R23 ;  /* 0x000000128585c224 */ /* 0x000fe200078e0217 */
[----:B------:R-:W-:Y:S04]  /*6120*/  BSSY B1, `(.L_x_154) ;  /* 0x0000006000017945 */ /* 0x000fe80003800000 */
[----:B------:R0:W-:Y:S01]  /*6130*/  @!P4 STG.E.U8 desc[UR46][R6.64+0x39], R133 ;  /* 0x000039850600c986 */ /* 0x0001e2000c10112e */
[----:B------:R-:W-:Y:S05]  /*6140*/  @P5 BRA `(.L_x_155) ;  /* 0x00000000000c5947 */ /* 0x000fea0003800000 */
[----:B-1----:R-:W5:Y:S02]  /*6150*/  LDG.E.U8 R19, desc[UR46][R186.64+0x38] ;  /* 0x0000382eba137981 */ /* 0x002f64000c1e1100 */
[----:B-----5:R-:W-:-:S05]  /*6160*/  PRMT R23, R19, 0x8880, RZ ;  /* 0x0000888013177816 */ /* 0x020fca00000000ff */
[----:B------:R-:W-:-:S07]  /*6170*/  IMAD R23, R23, R22, RZ ;  /* 0x0000001617177224 */ /* 0x000fce00078e02ff */
.L_x_155:
[----:B------:R-:W-:Y:S05]  /*6180*/  BSYNC B1 ;  /* 0x0000000000017941 */ /* 0x000fea0003800000 */
.L_x_154:
[----:B0-----:R-:W-:Y:S01]  /*6190*/  @!P5 IMAD R15, R134, R18, R23 ;  /* 0x00000012860fd224 */ /* 0x001fe200078e0217 */
[----:B------:R-:W-:Y:S04]  /*61a0*/  BSSY B1, `(.L_x_156) ;  /* 0x0000006000017945 */ /* 0x000fe80003800000 */
[----:B------:R0:W-:Y:S01]  /*61b0*/  @!P5 STG.E.U8 desc[UR46][R10.64+0x38], R15 ;  /* 0x0000380f0a00d986 */ /* 0x0001e2000c10112e */
[----:B------:R-:W-:Y:S05]  /*61c0*/  @P6 BRA `(.L_x_157) ;  /* 0x00000000000c6947 */ /* 0x000fea0003800000 */
[----:B-1----:R-:W5:Y:S02]  /*61d0*/  LDG.E.U8 R19, desc[UR46][R186.64+0x39] ;  /* 0x0000392eba137981 */ /* 0x002f64000c1e1100 */
[----:B-----5:R-:W-:-:S05]  /*61e0*/  PRMT R23, R19, 0x8880, RZ ;  /* 0x0000888013177816 */ /* 0x020fca00000000ff */
[----:B------:R-:W-:-:S07]  /*61f0*/  IMAD R23, R23, R22, RZ ;  /* 0x0000001617177224 */ /* 0x000fce00078e02ff */
.L_x_157:
[----:B------:R-:W-:Y:S05]  /*6200*/  BSYNC B1 ;  /* 0x0000000000017941 */ /* 0x000fea0003800000 */
.L_x_156:
        /* <DEDUP_REMOVED lines=10> */
.L_x_159:
[----:B------:R-:W-:Y:S05]  /*62b0*/  BSYNC B1 ;  /* 0x0000000000017941 */ /* 0x000fea0003800000 */
.L_x_158:
[----:B0-----:R-:W-:Y:S01]  /*62c0*/  @!P4 IMAD R15, R104, R18, R23 ;  /* 0x00000012680fc224 */ /* 0x001fe200078e0217 */
[----:B------:R-:W-:Y:S04]  /*62d0*/  BSSY B1, `(.L_x_160) ;  /* 0x0000006000017945 */ /* 0x000fe80003800000 */
[----:B------:R0:W-:Y:S01]  /*62e0*/  @!P4 STG.E.U8 desc[UR46][R4.64+0x40], R15 ;  /* 0x0000400f0400c986 */ /* 0x0001e2000c10112e */
[----:B------:R-:W-:Y:S05]  /*62f0*/  @P5 BRA `(.L_x_161) ;  /* 0x00000000000c5947 */ /* 0x000fea0003800000 */
[----:B-1----:R-:W5:Y:S02]  /*6300*/  LDG.E.U8 R19, desc[UR46][R184.64+0x41] ;  /* 0x0000412eb8137981 */ /* 0x002f64000c1e1100 */
[----:B-----5:R-:W-:-:S05]  /*6310*/  PRMT R23, R19, 0x8880, RZ ;  /* 0x0000888013177816 */ /* 0x020fca00000000ff */
[----:B------:R-:W-:-:S07]  /*6320*/  IMAD R23, R23, R22, RZ ;  /* 0x0000001617177224 */ /* 0x000fce00078e02ff */
.L_x_161:
[----:B------:R-:W-:Y:S05]  /*6330*/  BSYNC B1 ;  /* 0x0000000000017941 */ /* 0x000fea0003800000 */
.L_x_160:
[----:B------:R-:W-:Y:S01]  /*6340*/  @!P5 IMAD R105, R105, R18, R23 ;  /* 0x000000126969d224 */ /* 0x000fe200078e0217 */
[----:B------:R-:W-:Y:S04]  /*6350*/  BSSY B1, `(.L_x_162) ;  /* 0x0000006000017945 */ /* 0x000fe80003800000 */
[----:B------:R0:W-:Y:S01]  /*6360*/  @!P5 STG.E.U8 desc[UR46][R4.64+0x41], R105 ;  /* 0x000041690400d986 */ /* 0x0001e2000c10112e */
[----:B------:R-:W-:Y:S05]  /*6370*/  @P6 BRA `(.L_x_163) ;  /* 0x00000000000c6947 */ /* 0x000fea0003800000 */
[----:B-1----:R-:W5:Y:S02]  /*6380*/  LDG.E.U8 R19, desc[UR46][R168.64+0x40] ;  /* 0x0000402ea8137981 */ /* 0x002f64000c1e1100 */
[----:B-----5:R-:W-:-:S05]  /*6390*/  PRMT R23, R19, 0x8880, RZ ;  /* 0x0000888013177816 */ /* 0x020fca00000000ff */
[----:B------:R-:W-:-:S07]  /*63a0*/  IMAD R23, R23, R22, RZ ;  /* 0x0000001617177224 */ /* 0x000fce00078e02ff */
.L_x_163:
[----:B------:R-:W-:Y:S05]  /*63b0*/  BSYNC B1 ;  /* 0x0000000000017941 */ /* 0x000fea0003800000 */
.L_x_162:
        /* <DEDUP_REMOVED lines=10> */
.L_x_165:
[----:B------:R-:W-:Y:S05]  /*6460*/  BSYNC B1 ;  /* 0x0000000000017941 */ /* 0x000fea0003800000 */
.L_x_164:
[----:B------:R-:W-:Y:S01]  /*6470*/  @!P4 IMAD R107, R107, R18, R23 ;  /* 0x000000126b6bc224 */ /* 0x000fe200078e0217 */
[----:B------:R-:W-:Y:S04]  /*6480*/  BSSY B1, `(.L_x_166) ;  /* 0x0000006000017945 */ /* 0x000fe80003800000 */
[----:B------:R0:W-:Y:S01]  /*6490*/  @!P4 STG.E.U8 desc[UR46][R8.64+0x41], R107 ;  /* 0x0000416b0800c986 */ /* 0x0001e2000c10112e */
[----:B------:R-:W-:Y:S05]  /*64a0*/  @P5 BRA `(.L_x_167) ;  /* 0x00000000000c5947 */ /* 0x000fea0003800000 */
[----:B-1----:R-:W5:Y:S02]  /*64b0*/  LDG.E.U8 R19, desc[UR46][R184.64+0x48] ;  /* 0x0000482eb8137981 */ /* 0x002f64000c1e1100 */
[----:B-----5:R-:W-:-:S05]  /*64c0*/  PRMT R23, R19, 0x8880, RZ ;  /* 0x0000888013177816 */ /* 0x020fca00000000ff */
[----:B------:R-:W-:-:S07]  /*64d0*/  IMAD R23, R23, R22, RZ ;  /* 0x0000001617177224 */ /* 0x000fce00078e02ff */
.L_x_167:
[----:B------:R-:W-:Y:S05]  /*64e0*/  BSYNC B1 ;  /* 0x0000000000017941 */ /* 0x000fea0003800000 */
.L_x_166:
[----:B0-----:R-:W-:Y:S01]  /*64f0*/  @!P5 IMAD R15, R108, R18, R23 ;  /* 0x000000126c0fd224 */ /* 0x001fe200078e0217 */
[----:B------:R-:W-:Y:S04]  /*6500*/  BSSY B1, `(.L_x_168) ;  /* 0x0000006000017945 */ /* 0x000fe80003800000 */
[----:B------:R0:W-:Y:S01]  /*6510*/  @!P5 STG.E.U8 desc[UR46][R4.64+0x48], R15 ;  /* 0x0000480f0400d986 */ /* 0x0001e2000c10112e */
[----:B------:R-:W-:Y:S05]  /*6520*/  @P6 BRA `(.L_x_169) ;  /* 0x00000000000c6947 */ /* 0x000fea0003800000 */
[----:B-1----:R-:W5:Y:S02]  /*6530*/  LDG.E.U8 R19, desc[UR46][R184.64+0x49] ;  /* 0x0000492eb8137981 */ /* 0x002f64000c1e1100 */
[----:B-----5:R-:W-:-:S05]  /*6540*/  PRMT R23, R19, 0x8880, RZ ;  /* 0x0000888013177816 */ /* 0x020fca00000000ff */
[----:B------:R-:W-:-:S07]  /*6550*/  IMAD R23, R23, R22, RZ ;  /* 0x0000001617177224 */ /* 0x000fce00078e02ff */
.L_x_169:
[----:B------:R-:W-:Y:S05]  /*6560*/  BSYNC B1 ;  /* 0x0000000000017941 */ /* 0x000fea0003800000 */
.L_x_168:
        /* <DEDUP_REMOVED lines=10> */
.L_x_171:
[----:B------:R-:W-:Y:S05]  /*6610*/  BSYNC B1 ;  /* 0x0000000000017941 */ /* 0x000fea0003800000 */
.L_x_170:
[----:B0-----:R-:W-:Y:S01]  /*6620*/  @!P4 IMAD R15, R110, R18, R23 ;  /* 0x000000126e0fc224 */ /* 0x001fe200078e0217 */
[----:B------:R-:W-:Y:S04]  /*6630*/  BSSY B1, `(.L_x_172) ;  /* 0x0000006000017945 */ /* 0x000fe80003800000 */
[----:B------:R0:W-:Y:S01]  /*6640*/  @!P4 STG.E.U8 desc[UR46][R8.64+0x48], R15 ;  /* 0x0000480f0800c986 */ /* 0x0001e2000c10112e */
[----:B------:R-:W-:Y:S05]  /*6650*/  @P5 BRA `(.L_x_173) ;  /* 0x00000000000c5947 */ /* 0x000fea0003800000 */
[----:B-1----:R-:W5:Y:S02]  /*6660*/  LDG.E.U8 R19, desc[UR46][R168.64+0x49] ;  /* 0x0000492ea8137981 */ /* 0x002f64000c1e1100 */
[----:B-----5:R-:W-:-:S05]  /*6670*/  PRMT R23, R19, 0x8880, RZ ;  /* 0x0000888013177816 */ /* 0x020fca00000000ff */
[----:B------:R-:W-:-:S07]  /*6680*/  IMAD R23, R23, R22, RZ ;  /* 0x0000001617177224 */ /* 0x000fce00078e02ff */
.L_x_173:
[----:B------:R-:W-:Y:S05]  /*6690*/  BSYNC B1 ;  /* 0x0000000000017941 */ /* 0x000fea0003800000 */
.L_x_172:
[----:B------:R-:W-:Y:S01]  /*66a0*/  @!P5 IMAD R111, R111, R18, R23 ;  /* 0x000000126f6fd224 */ /* 0x000fe200078e0217 */
[----:B------:R-:W-:Y:S04]  /*66b0*/  BSSY B1, `(.L_x_174) ;  /* 0x0000006000017945 */ /* 0x000fe80003800000 */
[----:B------:R0:W-:Y:S01]  /*66c0*/  @!P5 STG.E.U8 desc[UR46][R8.64+0x49], R111 ;  /* 0x0000496f0800d986 */ /* 0x0001e2000c10112e */
[----:B------:R-:W-:Y:S05]  /*66d0*/  @P6 BRA `(.L_x_175) ;  /* 0x00000000000c6947 */ /* 0x000fea0003800000 */
[----:B-1----:R-:W5:Y:S02]  /*66e0*/  LDG.E.U8 R19, desc[UR46][R184.64+0x50] ;  /* 0x0000502eb8137981 */ /* 0x002f64000c1e1100 */
[----:B-----5:R-:W-:-:S05]  /*66f0*/  PRMT R23, R19, 0x8880, RZ ;  /* 0x0000888013177816 */ /* 0x020fca00000000ff */
[----:B------:R-:W-:-:S07]  /*6700*/  IMAD R23, R23, R22, RZ ;  /* 0x0000001617177224 */ /* 0x000fce00078e02ff */
.L_x_175:
[----:B------:R-:W-:Y:S05]  /*6710*/  BSYNC B1 ;  /* 0x0000000000017941 */ /* 0x000fea0003800000 */
.L_x_174:
        /* <DEDUP_REMOVED lines=10> */
.L_x_177:
[----:B------:R-:W-:Y:S05]  /*67c0*/  BSYNC B1 ;  /* 0x0000000000017941 */ /* 0x000fea0003800000 */
.L_x_176:
[----:B------:R-:W-:Y:S01]  /*67d0*/  @!P4 IMAD R113, R113, R18, R23 ;  /* 0x000000127171c224 */ /* 0x000fe200078e0217 */
[----:B------:R-:W-:Y:S04]  /*67e0*/  BSSY B1, `(.L_x_178) ;  /* 0x0000006000017945 */ /* 0x000fe80003800000 */
[----:B------:R0:W-:Y:S01]  /*67f0*/  @!P4 STG.E.U8 desc[UR46][R4.64+0x51], R113 ;  /* 0x000051710400c986 */ /* 0x0001e2000c10112e */
[----:B------:R-:W-:Y:S05]  /*6800*/  @P5 BRA `(.L_x_179) ;  /* 0x00000000000c5947 */ /* 0x000fea0003800000 */
[----:B-1----:R-:W5:Y:S02]  /*6810*/  LDG.E.U8 R19, desc[UR46][R168.64+0x50] ;  /* 0x0000502ea8137981 */ /* 0x002f64000c1e1100 */
[----:B-----5:R-:W-:-:S05]  /*6820*/  PRMT R23, R19, 0x8880, RZ ;  /* 0x0000888013177816 */ /* 0x020fca00000000ff */
[----:B------:R-:W-:-:S07]  /*6830*/  IMAD R23, R23, R22, RZ ;  /* 0x0000001617177224 */ /* 0x000fce00078e02ff */
.L_x_179:
[----:B------:R-:W-:Y:S05]  /*6840*/  BSYNC B1 ;  /* 0x0000000000017941 */ /* 0x000fea0003800000 */
.L_x_178:
[----:B0-----:R-:W-:Y:S01]  /*6850*/  @!P5 IMAD R15, R114, R18, R23 ;  /* 0x00000012720fd224 */ /* 0x001fe200078e0217 */
[----:B------:R-:W-:Y:S04]  /*6860*/  BSSY B1, `(.L_x_180) ;  /* 0x0000006000017945 */ /* 0x000fe80003800000 */
[----:B------:R0:W-:Y:S01]  /*6870*/  @!P5 STG.E.U8 desc[UR46][R8.64+0x50], R15 ;  /* 0x0000500f0800d986 */ /* 0x0001e2000c10112e */
[----:B------:R-:W-:Y:S05]  /*6880*/  @P6 BRA `(.L_x_181) ;  /* 0x00000000000c6947 */ /* 0x000fea0003800000 */
[----:B-1----:R-:W5:Y:S02]  /*6890*/  LDG.E.U8 R19, desc[UR46][R168.64+0x51] ;  /* 0x0000512ea8137981 */ /* 0x002f64000c1e1100 */
[----:B-----5:R-:W-:-:S05]  /*68a0*/  PRMT R23, R19, 0x8880, RZ ;  /* 0x0000888013177816 */ /* 0x020fca00000000ff */
[----:B------:R-:W-:-:S07]  /*68b0*/  IMAD R23, R23, R22, RZ ;  /* 0x0000001617177224 */ /* 0x000fce00078e02ff */
.L_x_181:
[----:B------:R-:W-:Y:S05]  /*68c0*/  BSYNC B1 ;  /* 0x0000000000017941 */ /* 0x000fea0003800000 */
.L_x_180:
        /* <DEDUP_REMOVED lines=10> */
.L_x_183:
[----:B------:R-:W-:Y:S05]  /*6970*/  BSYNC B1 ;  /* 0x0000000000017941 */ /* 0x000fea0003800000 */
.L_x_182:
[----:B0-----:R-:W-:Y:S01]  /*6980*/  @!P4 IMAD R15, R116, R18, R23 ;  /* 0x00000012740fc224 */ /* 0x001fe200078e0217 */
[----:B------:R-:W-:Y:S04]  /*6990*/  BSSY B1, `(.L_x_184) ;  /* 0x0000006000017945 */ /* 0x000fe80003800000 */
[----:B------:R0:W-:Y:S01]  /*69a0*/  @!P4 STG.E.U8 desc[UR46][R4.64+0x58], R15 ;  /* 0x0000580f0400c986 */ /* 0x0001e2000c10112e */
[----:B------:R-:W-:Y:S05]  /*69b0*/  @P5 BRA `(.L_x_185) ;  /* 0x00000000000c5947 */ /* 0x000fea0003800000 */
[----:B-1----:R-:W5:Y:S02]  /*69c0*/  LDG.E.U8 R19, desc[UR46][R184.64+0x59] ;  /* 0x0000592eb8137981 */ /* 0x002f64000c1e1100 */
[----:B-----5:R-:W-:-:S05]  /*69d0*/  PRMT R23, R19, 0x8880, RZ ;  /* 0x0000888013177816 */ /* 0x020fca00000000ff */
[----:B------:R-:W-:-:S07]  /*69e0*/  IMAD R23, R23, R22, RZ ;  /* 0x0000001617177224 */ /* 0x000fce00078e02ff */
.L_x_185:
[----:B------:R-:W-:Y:S05]  /*69f0*/  BSYNC B1 ;  /* 0x0000000000017941 */ /* 0x000fea0003800000 */
.L_x_184:
[----:B------:R-:W-:Y:S01]  /*6a00*/  @!P5 IMAD R117, R117, R18, R23 ;  /* 0x000000127575d224 */ /* 0x000fe200078e0217 */
[----:B------:R-:W-:Y:S04]  /*6a10*/  BSSY B1, `(.L_x_186) ;  /* 0x0000006000017945 */ /* 0x000fe80003800000 */
[----:B------:R0:W-:Y:S01]  /*6a20*/  @!P5 STG.E.U8 desc[UR46][R4.64+0x59], R117 ;  /* 0x000059750400d986 */ /* 0x0001e2000c10112e */
[----:B------:R-:W-:Y:S05]  /*6a30*/  @P6 BRA `(.L_x_187) ;  /* 0x00000000000c6947 */ /* 0x000fea0003800000 */
[----:B-1----:R-:W5:Y:S02]  /*6a40*/  LDG.E.U8 R19, desc[UR46][R168.64+0x58] ;  /* 0x0000582ea8137981 */ /* 0x002f64000c1e1100 */
[----:B-----5:R-:W-:-:S05]  /*6a50*/  PRMT R23, R19, 0x8880, RZ ;  /* 0x0000888013177816 */ /* 0x020fca00000000ff */
[----:B------:R-:W-:-:S07]  /*6a60*/  IMAD R23, R23, R22, RZ ;  /* 0x0000001617177224 */ /* 0x000fce00078e02ff */
.L_x_187:
[----:B------:R-:W-:Y:S05]  /*6a70*/  BSYNC B1 ;  /* 0x0000000000017941 */ /* 0x000fea0003800000 */
.L_x_186:
        /* <DEDUP_REMOVED lines=10> */
.L_x_189:
[----:B------:R-:W-:Y:S05]  /*6b20*/  BSYNC B1 ;  /* 0x0000000000017941 */ /* 0x000fea0003800000 */
.L_x_188:
[----:B------:R-:W-:Y:S01]  /*6b30*/  @!P4 IMAD R119, R119, R18, R23 ;  /* 0x000000127777c224 */ /* 0x000fe200078e0217 */
[----:B------:R-:W-:Y:S04]  /*6b40*/  BSSY B1, `(.L_x_190) ;  /* 0x0000006000017945 */ /* 0x000fe80003800000 */
[----:B------:R0:W-:Y:S01]  /*6b50*/  @!P4 STG.E.U8 desc[UR46][R8.64+0x59], R119 ;  /* 0x000059770800c986 */ /* 0x0001e2000c10112e */
[----:B------:R-:W-:Y:S05]  /*6b60*/  @P5 BRA `(.L_x_191) ;  /* 0x00000000000c5947 */ /* 0x000fea0003800000 */
[----:B-1----:R-:W5:Y:S02]  /*6b70*/  LDG.E.U8 R19, desc[UR46][R12.64+0x40] ;  /* 0x0000402e0c137981 */ /* 0x002f64000c1e1100 */
[----:B-----5:R-:W-:-:S05]  /*6b80*/  PRMT R23, R19, 0x8880, RZ ;  /* 0x0000888013177816 */ /* 0x020fca00000000ff */
[----:B------:R-:W-:-:S07]  /*6b90*/  IMAD R23, R23, R22, RZ ;  /* 0x0000001617177224 */ /* 0x000fce00078e02ff */
.L_x_191:
[----:B------:R-:W-:Y:S05]  /*6ba0*/  BSYNC B1 ;  /* 0x0000000000017941 */ /* 0x000fea0003800000 */
.L_x_190:
[----:B0-----:R-:W-:Y:S01]  /*6bb0*/  @!P5 IMAD R15, R88, R18, R23 ;  /* 0x00000012580fd224 */ /* 0x001fe200078e0217 */
[----:B------:R-:W-:Y:S04]  /*6bc0*/  BSSY B1, `(.L_x_192) ;  /* 0x0000006000017945 */ /* 0x000fe80003800000 */
[----:B------:R0:W-:Y:S01]  /*6bd0*/  @!P5 STG.E.U8 desc[UR46][R6.64+0x40], R15 ;  /* 0x0000400f0600d986 */ /* 0x0001e2000c10112e */
[----:B------:R-:W-:Y:S05]  /*6be0*/  @P6 BRA `(.L_x_193) ;  /* 0x00000000000c6947 */ /* 0x000fea0003800000 */
[----:B-1----:R-:W5:Y:S02]  /*6bf0*/  LDG.E.U8 R19, desc[UR46][R12.64+0x41] ;  /* 0x0000412e0c137981 */ /* 0x002f64000c1e1100 */
[----:B-----5:R-:W-:-:S05]  /*6c00*/  PRMT R23, R19, 0x8880, RZ ;  /* 0x0000888013177816 */ /* 0x020fca00000000ff */
[----:B------:R-:W-:-:S07]  /*6c10*/  IMAD R23, R23, R22, RZ ;  /* 0x0000001617177224 */ /* 0x000fce00078e02ff */
.L_x_193:
[----:B------:R-:W-:Y:S05]  /*6c20*/  BSYNC B1 ;  /* 0x0000000000017941 */ /* 0x000fea0003800000 */
.L_x_192:
        /* <DEDUP_REMOVED lines=10> */
.L_x_195:
[----:B------:R-:W-:Y:S05]  /*6cd0*/  BSYNC B1 ;  /* 0x0000000000017941 */ /* 0x000fea0003800000 */
.L_x_194:
[----:B0-----:R-:W-:Y:S01]  /*6ce0*/  @!P4 IMAD R15, R90, R18, R23 ;  /* 0x000000125a0fc224 */ /* 0x001fe200078e0217 */
[----:B------:R-:W-:Y:S04]  /*6cf0*/  BSSY B1, `(.L_x_196) ;  /* 0x0000006000017945 */ /* 0x000fe80003800000 */
[----:B------:R0:W-:Y:S01]  /*6d00*/  @!P4 STG.E.U8 desc[UR46][R10.64+0x40], R15 ;  /* 0x0000400f0a00c986 */ /* 0x0001e2000c10112e */
[----:B------:R-:W-:Y:S05]  /*6d10*/  @P5 BRA `(.L_x_197) ;  /* 0x00000000000c5947 */ /* 0x000fea0003800000 */
[----:B-1----:R-:W5:Y:S02]  /*6d20*/  LDG.E.U8 R19, desc[UR46][R186.64+0x41] ;  /* 0x0000412eba137981 */ /* 0x002f64000c1e1100 */
[----:B-----5:R-:W-:-:S05]  /*6d30*/  PRMT R23, R19, 0x8880, RZ ;  /* 0x0000888013177816 */ /* 0x020fca00000000ff */
[----:B------:R-:W-:-:S07]  /*6d40*/  IMAD R23, R23, R22, RZ ;  /* 0x0000001617177224 */ /* 0x000fce00078e02ff */
.L_x_197:
[----:B------:R-:W-:Y:S05]  /*6d50*/  BSYNC B1 ;  /* 0x0000000000017941 */ /* 0x000fea0003800000 */
.L_x_196:
[----:B------:R-:W-:Y:S01]  /*6d60*/  @!P5 IMAD R91, R91, R18, R23 ;  /* 0x000000125b5bd224 */ /* 0x000fe200078e0217 */
[----:B------:R-:W-:Y:S04]  /*6d70*/  BSSY B1, `(.L_x_198) ;  /* 0x0000006000017945 */ /* 0x000fe80003800000 */
[----:B------:R0:W-:Y:S01]  /*6d80*/  @!P5 STG.E.U8 desc[UR46][R10.64+0x41], R91 ;  /* 0x0000415b0a00d986 */ /* 0x0001e2000c10112e */
[----:B------:R-:W-:Y:S05]  /*6d90*/  @P6 BRA `(.L_x_199) ;  /* 0x00000000000c6947 */ /* 0x000fea0003800000 */
[----:B-1----:R-:W5:Y:S02]  /*6da0*/  LDG.E.U8 R19, desc[UR46][R12.64+0x48] ;  /* 0x0000482e0c137981 */ /* 0x002f64000c1e1100 */
[----:B-----5:R-:W-:-:S05]  /*6db0*/  PRMT R23, R19, 0x8880, RZ ;  /* 0x0000888013177816 */ /* 0x020fca00000000ff */
[----:B------:R-:W-:-:S07]  /*6dc0*/  IMAD R23, R23, R22, RZ ;  /* 0x0000001617177224 */ /* 0x000fce00078e02ff */
.L_x_199:
[----:B------:R-:W-:Y:S05]  /*6dd0*/  BSYNC B1 ;  /* 0x0000000000017941 */ /* 0x000fea0003800000 */
.L_x_198:
        /* <DEDUP_REMOVED lines=10> */
.L_x_201:
[----:B------:R-:W-:Y:S05]  /*6e80*/  BSYNC B1 ;  /* 0x0000000000017941 */ /* 0x000fea0003800000 */
.L_x_200:
[----:B------:R-:W-:Y:S01]  /*6e90*/  @!P4 IMAD R93, R93, R18, R23 ;  /* 0x000000125d5dc224 */ /* 0x000fe200078e0217 */
[----:B------:R-:W-:Y:S04]  /*6ea0*/  BSSY B1, `(.L_x_202) ;  /* 0x0000006000017945 */ /* 0x000fe80003800000 */
[----:B------:R0:W-:Y:S01]  /*6eb0*/  @!P4 STG.E.U8 desc[UR46][R6.64+0x49], R93 ;  /* 0x0000495d0600c986 */ /* 0x0001e2000c10112e */
[----:B------:R-:W-:Y:S05]  /*6ec0*/  @P5 BRA `(.L_x_203) ;  /* 0x00000000000c5947 */ /* 0x000fea0003800000 */
[----:B-1----:R-:W5:Y:S02]  /*6ed0*/  LDG.E.U8 R19, desc[UR46][R186.64+0x48] ;  /* 0x0000482eba137981 */ /* 0x002f64000c1e1100 */
[----:B-----5:R-:W-:-:S05]  /*6ee0*/  PRMT R23, R19, 0x8880, RZ ;  /* 0x0000888013177816 */ /* 0x020fca00000000ff */
[----:B------:R-:W-:-:S07]  /*6ef0*/  IMAD R23, R23, R22, RZ ;  /* 0x0000001617177224 */ /* 0x000fce00078e02ff */
.L_x_203:
[----:B------:R-:W-:Y:S05]  /*6f00*/  BSYNC B1 ;  /* 0x0000000000017941 */ /* 0x000fea0003800000 */
.L_x_202:
[----:B0-----:R-:W-:Y:S01]  /*6f10*/  @!P5 IMAD R15, R94, R18, R23 ;  /* 0x000000125e0fd224 */ /* 0x001fe200078e0217 */
[----:B------:R-:W-:Y:S04]  /*6f20*/  BSSY B1, `(.L_x_204) ;  /* 0x0000006000017945 */ /* 0x000fe80003800000 */
[----:B------:R0:W-:Y:S01]  /*6f30*/  @!P5 STG.E.U8 desc[UR46][R10.64+0x48], R15 ;  /* 0x0000480f0a00d986 */ /* 0x0001e2000c10112e */
[----:B------:R-:W-:Y:S05]  /*6f40*/  @P6 BRA `(.L_x_205) ;  /* 0x00000000000c6947 */ /* 0x000fea0003800000 */
[----:B-1----:R-:W5:Y:S02]  /*6f50*/  LDG.E.U8 R19, desc[UR46][R186.64+0x49] ;  /* 0x0000492eba137981 */ /* 0x002f64000c1e1100 */
[----:B-----5:R-:W-:-:S05]  /*6f60*/  PRMT R23, R19, 0x8880, RZ ;  /* 0x0000888013177816 */ /* 0x020fca00000000ff */
[----:B------:R-:W-:-:S07]  /*6f70*/  IMAD R23, R23, R22, RZ ;  /* 0x0000001617177224 */ /* 0x000fce00078e02ff */
.L_x_205:
[----:B------:R-:W-:Y:S05]  /*6f80*/  BSYNC B1 ;  /* 0x0000000000017941 */ /* 0x000fea0003800000 */
.L_x_204:
        /* <DEDUP_REMOVED lines=10> */
.L_x_207:
[----:B------:R-:W-:Y:S05]  /*7030*/  BSYNC B1 ;  /* 0x0000000000017941 */ /* 0x000fea0003800000 */
.L_x_206:
[----:B0-----:R-:W-:Y:S01]  /*7040*/  @!P4 IMAD R15, R96, R18, R23 ;  /* 0x00000012600fc224 */ /* 0x001fe200078e0217 */
[----:B------:R-:W-:Y:S04]  /*7050*/  BSSY B1, `(.L_x_208) ;  /* 0x0000006000017945 */ /* 0x000fe80003800000 */
[----:B------:R0:W-:Y:S01]  /*7060*/  @!P4 STG.E.U8 desc[UR46][R6.64+0x50], R15 ;  /* 0x0000500f0600c986 */ /* 0x0001e2000c10112e */
[----:B------:R-:W-:Y:S05]  /*7070*/  @P5 BRA `(.L_x_209) ;  /* 0x00000000000c5947 */ /* 0x000fea0003800000 */
[----:B-1----:R-:W5:Y:S02]  /*7080*/  LDG.E.U8 R19, desc[UR46][R12.64+0x51] ;  /* 0x0000512e0c137981 */ /* 0x002f64000c1e1100 */
[----:B-----5:R-:W-:-:S05]  /*7090*/  PRMT R23, R19, 0x8880, RZ ;  /* 0x0000888013177816 */ /* 0x020fca00000000ff */
[----:B------:R-:W-:-:S07]  /*70a0*/  IMAD R23, R23, R22, RZ ;  /* 0x0000001617177224 */ /* 0x000fce00078e02ff */
.L_x_209:
[----:B------:R-:W-:Y:S05]  /*70b0*/  BSYNC B1 ;  /* 0x0000000000017941 */ /* 0x000fea0003800000 */
.L_x_208:
[----:B------:R-:W-:Y:S01]  /*70c0*/  @!P5 IMAD R97, R97, R18, R23 ;  /* 0x000000126161d224 */ /* 0x000fe200078e0217 */
[----:B------:R-:W-:Y:S04]  /*70d0*/  BSSY B1, `(.L_x_210) ;  /* 0x0000006000017945 */ /* 0x000fe80003800000 */
[----:B------:R0:W-:Y:S01]  /*70e0*/  @!P5 STG.E.U8 desc[UR46][R6.64+0x51], R97 ;  /* 0x000051610600d986 */ /* 0x0001e2000c10112e */
[----:B------:R-:W-:Y:S05]  /*70f0*/  @P6 BRA `(.L_x_211) ;  /* 0x00000000000c6947 */ /* 0x000fea0003800000 */
[----:B-1----:R-:W5:Y:S02]  /*7100*/  LDG.E.U8 R19, desc[UR46][R186.64+0x50] ;  /* 0x0000502eba137981 */ /* 0x002f64000c1e1100 */
[----:B-----5:R-:W-:-:S05]  /*7110*/  PRMT R23, R19, 0x8880, RZ ;  /* 0x0000888013177816 */ /* 0x020fca00000000ff */
[----:B------:R-:W-:-:S07]  /*7120*/  IMAD R23, R23, R22, RZ ;  /* 0x0000001617177224 */ /* 0x000fce00078e02ff */
.L_x_211:
[----:B------:R-:W-:Y:S05]  /*7130*/  BSYNC B1 ;  /* 0x0000000000017941 */ /* 0x000fea0003800000 */
.L_x_210:
        /* <DEDUP_REMOVED lines=10> */
.L_x_213:
[----:B------:R-:W-:Y:S05]  /*71e0*/  BSYNC B1 ;  /* 0x0000000000017941 */ /* 0x000fea0003800000 */
.L_x_212:
[----:B------:R-:W-:Y:S01]  /*71f0*/  @!P4 IMAD R99, R99, R18, R23 ;  /* 0x000000126363c224 */ /* 0x000fe200078e0217 */
[----:B------:R-:W-:Y:S04]  /*7200*/  BSSY B1, `(.L_x_214) ;  /* 0x0000006000017945 */ /* 0x000fe80003800000 */
[----:B------:R0:W-:Y:S01]  /*7210*/  @!P4 STG.E.U8 desc[UR46][R10.64+0x51], R99 ;  /* 0x000051630a00c986 */ /* 0x0001e2000c10112e */
[----:B------:R-:W-:Y:S05]  /*7220*/  @P5 BRA `(.L_x_215) ;  /* 0x00000000000c5947 */ /* 0x000fea0003800000 */
[----:B-1----:R-:W5:Y:S02]  /*7230*/  LDG.E.U8 R19, desc[UR46][R12.64+0x58] ;  /* 0x0000582e0c137981 */ /* 0x002f64000c1e1100 */
[----:B-----5:R-:W-:-:S05]  /*7240*/  PRMT R23, R19, 0x8880, RZ ;  /* 0x0000888013177816 */ /* 0x020fca00000000ff */
[----:B------:R-:W-:-:S07]  /*7250*/  IMAD R23, R23, R22, RZ ;  /* 0x0000001617177224 */ /* 0x000fce00078e02ff */
.L_x_215:
[----:B------:R-:W-:Y:S05]  /*7260*/  BSYNC B1 ;  /* 0x0000000000017941 */ /* 0x000fea0003800000 */
.L_x_214:
[----:B0-----:R-:W-:Y:S01]  /*7270*/  @!P5 IMAD R15, R100, R18, R23 ;  /* 0x00000012640fd224 */ /* 0x001fe200078e0217 */
[----:B------:R-:W-:Y:S04]  /*7280*/  BSSY B1, `(.L_x_216) ;  /* 0x0000006000017945 */ /* 0x000fe80003800000 */
[----:B------:R0:W-:Y:S01]  /*7290*/  @!P5 STG.E.U8 desc[UR46][R6.64+0x58], R15 ;  /* 0x0000580f0600d986 */ /* 0x0001e2000c10112e */
[----:B------:R-:W-:Y:S05]  /*72a0*/  @P6 BRA `(.L_x_217) ;  /* 0x00000000000c6947 */ /* 0x000fea0003800000 */
[----:B-1----:R-:W5:Y:S02]  /*72b0*/  LDG.E.U8 R19, desc[UR46][R12.64+0x59] ;  /* 0x0000592e0c137981 */ /* 0x002f64000c1e1100 */
[----:B-----5:R-:W-:-:S05]  /*72c0*/  PRMT R23, R19, 0x8880, RZ ;  /* 0x0000888013177816 */ /* 0x020fca00000000ff */
[----:B------:R-:W-:-:S07]  /*72d0*/  IMAD R23, R23, R22, RZ ;  /* 0x0000001617177224 */ /* 0x000fce00078e02ff */
.L_x_217:
[----:B------:R-:W-:Y:S05]  /*72e0*/  BSYNC B1 ;  /* 0x0000000000017941 */ /* 0x000fea0003800000 */
.L_x_216:
        /* <DEDUP_REMOVED lines=10> */
.L_x_219:
[----:B------:R-:W-:Y:S05]  /*7390*/  BSYNC B1 ;  /* 0x0000000000017941 */ /* 0x000fea0003800000 */
.L_x_218:
[----:B0-----:R-:W-:Y:S01]  /*73a0*/  @!P4 IMAD R15, R102, R18, R23 ;  /* 0x00000012660fc224 */ /* 0x001fe200078e0217 */
[----:B------:R-:W-:Y:S04]  /*73b0*/  BSSY B1, `(.L_x_220) ;  /* 0x0000006000017945 */ /* 0x000fe80003800000 */
[----:B------:R0:W-:Y:S01]  /*73c0*/  @!P4 STG.E.U8 desc[UR46][R10.64+0x58], R15 ;  /* 0x0000580f0a00c986 */ /* 0x0001e2000c10112e */
[----:B------:R-:W-:Y:S05]  /*73d0*/  @P5 BRA `(.L_x_221) ;  /* 0x00000000000c5947 */ /* 0x000fea0003800000 */
[----:B-1----:R-:W5:Y:S02]  /*73e0*/  LDG.E.U8 R19, desc[UR46][R186.64+0x59] ;  /* 0x0000592eba137981 */ /* 0x002f64000c1e1100 */
[----:B-----5:R-:W-:-:S05]  /*73f0*/  PRMT R23, R19, 0x8880, RZ ;  /* 0x0000888013177816 */ /* 0x020fca00000000ff */
[----:B------:R-:W-:-:S07]  /*7400*/  IMAD R23, R23, R22, RZ ;  /* 0x0000001617177224 */ /* 0x000fce00078e02ff */
.L_x_221:
[----:B------:R-:W-:Y:S05]  /*7410*/  BSYNC B1 ;  /* 0x0000000000017941 */ /* 0x000fea0003800000 */
.L_x_220:
[----:B------:R-:W-:Y:S01]  /*7420*/  @!P5 IMAD R103, R103, R18, R23 ;  /* 0x000000126767d224 */ /* 0x000fe200078e0217 */
[----:B------:R-:W-:Y:S04]  /*7430*/  BSSY B1, `(.L_x_222) ;  /* 0x0000006000017945 */ /* 0x000fe80003800000 */
[----:B------:R0:W-:Y:S01]  /*7440*/  @!P5 STG.E.U8 desc[UR46][R10.64+0x59], R103 ;  /* 0x000059670a00d986 */ /* 0x0001e2000c10112e */
[----:B------:R-:W-:Y:S05]  /*7450*/  @P6 BRA `(.L_x_223) ;  /* 0x00000000000c6947 */ /* 0x000fea0003800000 */
[----:B-1----:R-:W5:Y:S02]  /*7460*/  LDG.E.U8 R19, desc[UR46][R184.64+0x60] ;  /* 0x0000602eb8137981 */ /* 0x002f64000c1e1100 */
[----:B-----5:R-:W-:-:S05]  /*7470*/  PRMT R23, R19, 0x8880, RZ ;  /* 0x0000888013177816 */ /* 0x020fca00000000ff */
[----:B------:R-:W-:-:S07]  /*7480*/  IMAD R23, R23, R22, RZ ;  /* 0x0000001617177224 */ /* 0x000fce00078e02ff */
.L_x_223:
[----:B------:R-:W-:Y:S05]  /*7490*/  BSYNC B1 ;  /* 0x0000000000017941 */ /* 0x000fea0003800000 */
.L_x_222:
        /* <DEDUP_REMOVED lines=10> */
.L_x_225:
[----:B------:R-:W-:Y:S05]  /*7540*/  BSYNC B1 ;  /* 0x0000000000017941 */ /* 0x000fea0003800000 */
.L_x_224:
[----:B------:R-:W-:Y:S01]  /*7550*/  @!P4 IMAD R73, R73, R18, R23 ;  /* 0x000000124949c224 */ /* 0x000fe200078e0217 */
[----:B------:R-:W-:Y:S04]  /*7560*/  BSSY B1, `(.L_x_226) ;  /* 0x0000006000017945 */ /* 0x000fe80003800000 */
[----:B------:R0:W-:Y:S01]  /*7570*/  @!P4 STG.E.U8 desc[UR46][R4.64+0x61], R73 ;  /* 0x000061490400c986 */ /* 0x0001e2000c10112e */
[----:B------:R-:W-:Y:S05]  /*7580*/  @P5 BRA `(.L_x_227) ;  /* 0x00000000000c5947 */ /* 0x000fea0003800000 */
[----:B-1----:R-:W5:Y:S02]  /*7590*/  LDG.E.U8 R19, desc[UR46][R168.64+0x60] ;  /* 0x0000602ea8137981 */ /* 0x002f64000c1e1100 */
[----:B-----5:R-:W-:-:S05]  /*75a0*/  PRMT R23, R19, 0x8880, RZ ;  /* 0x0000888013177816 */ /* 0x020fca00000000ff */
[----:B------:R-:W-:-:S07]  /*75b0*/  IMAD R23, R23, R22, RZ ;  /* 0x0000001617177224 */ /* 0x000fce00078e02ff */
.L_x_227:
[----:B------:R-:W-:Y:S05]  /*75c0*/  BSYNC B1 ;  /* 0x0000000000017941 */ /* 0x000fea0003800000 */
.L_x_226:
[----:B0-----:R-:W-:Y:S01]  /*75d0*/  @!P5 IMAD R15, R74, R18, R23 ;  /* 0x000000124a0fd224 */ /* 0x001fe200078e0217 */
[----:B------:R-:W-:Y:S04]  /*75e0*/  BSSY B1, `(.L_x_228) ;  /* 0x0000006000017945 */ /* 0x000fe80003800000 */
[----:B------:R0:W-:Y:S01]  /*75f0*/  @!P5 STG.E.U8 desc[UR46][R8.64+0x60], R15 ;  /* 0x0000600f0800d986 */ /* 0x0001e2000c10112e */
[----:B------:R-:W-:Y:S05]  /*7600*/  @P6 BRA `(.L_x_229) ;  /* 0x00000000000c6947 */ /* 0x000fea0003800000 */
[----:B-1----:R-:W5:Y:S02]  /*7610*/  LDG.E.U8 R19, desc[UR46][R168.64+0x61] ;  /* 0x0000612ea8137981 */ /* 0x002f64000c1e1100 */
[----:B-----5:R-:W-:-:S05]  /*7620*/  PRMT R23, R19, 0x8880, RZ ;  /* 0x0000888013177816 */ /* 0x020fca00000000ff */
[----:B------:R-:W-:-:S07]  /*7630*/  IMAD R23, R23, R22, RZ ;  /* 0x0000001617177224 */ /* 0x000fce00078e02ff */
.L_x_229:
[----:B------:R-:W-:Y:S05]  /*7640*/  BSYNC B1 ;  /* 0x0000000000017941 */ /* 0x000fea0003800000 */
.L_x_228:
        /* <DEDUP_REMOVED lines=10> */
.L_x_231:
[----:B------:R-:W-:Y:S05]  /*76f0*/  BSYNC B1 ;  /* 0x0000000000017941 */ /* 0x000fea0003800000 */
.L_x_230:
[----:B0-----:R-:W-:Y:S01]  /*7700*/  @!P4 IMAD R15, R76, R18, R23 ;  /* 0x000000124c0fc224 */ /* 0x001fe200078e0217 */
[----:B------:R-:W-:Y:S04]  /*7710*/  BSSY B1, `(.L_x_232) ;  /* 0x0000006000017945 */ /* 0x000fe80003800000 */
[----:B------:R0:W-:Y:S01]  /*7720*/  @!P4 STG.E.U8 desc[UR46][R4.64+0x68], R15 ;  /* 0x0000680f0400c986 */ /* 0x0001e2000c10112e */
[----:B------:R-:W-:Y:S05]  /*7730*/  @P5 BRA `(.L_x_233) ;  /* 0x00000000000c5947 */ /* 0x000fea0003800000 */
[----:B-1----:R-:W5:Y:S02]  /*7740*/  LDG.E.U8 R19, desc[UR46][R184.64+0x69] ;  /* 0x0000692eb8137981 */ /* 0x002f64000c1e1100 */
[----:B-----5:R-:W-:-:S05]  /*7750*/  PRMT R23, R19, 0x8880, RZ ;  /* 0x0000888013177816 */ /* 0x020fca00000000ff */
[----:B------:R-:W-:-:S07]  /*7760*/  IMAD R23, R23, R22, RZ ;  /* 0x0000001617177224 */ /* 0x000fce00078e02ff */
.L_x_233:
[----:B------:R-:W-:Y:S05]  /*7770*/  BSYNC B1 ;  /* 0x0000000000017941 */ /* 0x000fea0003800000 */
.L_x_232:
[----:B------:R-:W-:Y:S01]  /*7780*/  @!P5 IMAD R77, R77, R18, R23 ;  /* 0x000000124d4dd224 */ /* 0x000fe200078e0217 */
[----:B------:R-:W-:Y:S04]  /*7790*/  BSSY B1, `(.L_x_234) ;  /* 0x0000006000017945 */ /* 0x000fe80003800000 */
[----:B------:R0:W-:Y:S01]  /*77a0*/  @!P5 STG.E.U8 desc[UR46][R4.64+0x69], R77 ;  /* 0x0000694d0400d986 */ /* 0x0001e2000c10112e */
[----:B------:R-:W-:Y:S05]  /*77b0*/  @P6 BRA `(.L_x_235) ;  /* 0x00000000000c6947 */ /* 0x000fea0003800000 */
[----:B-1----:R-:W5:Y:S02]  /*77c0*/  LDG.E.U8 R19, desc[UR46][R168.64+0x68] ;  /* 0x0000682ea8137981 */ /* 0x002f64000c1e1100 */
[----:B-----5:R-:W-:-:S05]  /*77d0*/  PRMT R23, R19, 0x8880, RZ ;  /* 0x0000888013177816 */ /* 0x020fca00000000ff */
[----:B------:R-:W-:-:S07]  /*77e0*/  IMAD R23, R23, R22, RZ ;  /* 0x0000001617177224 */ /* 0x000fce00078e02ff */
.L_x_235:
[----:B------:R-:W-:Y:S05]  /*77f0*/  BSYNC B1 ;  /* 0x0000000000017941 */ /* 0x000fea0003800000 */
.L_x_234:
        /* <DEDUP_REMOVED lines=10> */
.L_x_237:
[----:B------:R-:W-:Y:S05]  /*78a0*/  BSYNC B1 ;  /* 0x0000000000017941 */ /* 0x000fea0003800000 */
.L_x_236:
[----:B------:R-:W-:Y:S01]  /*78b0*/  @!P4 IMAD R79, R79, R18, R23 ;  /* 0x000000124f4fc224 */ /* 0x000fe200078e0217 */
[----:B------:R-:W-:Y:S04]  /*78c0*/  BSSY B1, `(.L_x_238) ;  /* 0x0000006000017945 */ /* 0x000fe80003800000 */
[----:B------:R0:W-:Y:S01]  /*78d0*/  @!P4 STG.E.U8 desc[UR46][R8.64+0x69], R79 ;  /* 0x0000694f0800c986 */ /* 0x0001e2000c10112e */
[----:B------:R-:W-:Y:S05]  /*78e0*/  @P5 BRA `(.L_x_239) ;  /* 0x00000000000c5947 */ /* 0x000fea0003800000 */
[----:B-1----:R-:W5:Y:S02]  /*78f0*/  LDG.E.U8 R19, desc[UR46][R184.64+0x70] ;  /* 0x0000702eb8137981 */ /* 0x002f64000c1e1100 */
[----:B-----5:R-:W-:-:S05]  /*7900*/  PRMT R23, R19, 0x8880, RZ ;  /* 0x0000888013177816 */ /* 0x020fca00000000ff */
[----:B------:R-:W-:-:S07]  /*7910*/  IMAD R23, R23, R22, RZ ;  /* 0x0000001617177224 */ /* 0x000fce00078e02ff */
.L_x_239:
[----:B------:R-:W-:Y:S05]  /*7920*/  BSYNC B1 ;  /* 0x0000000000017941 */ /* 0x000fea0003800000 */
.L_x_238:
[----:B0-----:R-:W-:Y:S01]  /*7930*/  @!P5 IMAD R15, R80, R18, R23 ;  /* 0x00000012500fd224 */ /* 0x001fe200078e0217 */
[----:B------:R-:W-:Y:S04]  /*7940*/  BSSY B1, `(.L_x_240) ;  /* 0x0000006000017945 */ /* 0x000fe80003800000 */
[----:B------:R0:W-:Y:S01]  /*7950*/  @!P5 STG.E.U8 desc[UR46][R4.64+0x70], R15 ;  /* 0x0000700f0400d986 */ /* 0x0001e2000c10112e */
[----:B------:R-:W-:Y:S05]  /*7960*/  @P6 BRA `(.L_x_241) ;  /* 0x00000000000c6947 */ /* 0x000fea0003800000 */
[----:B-1----:R-:W5:Y:S02]  /*7970*/  LDG.E.U8 R19, desc[UR46][R184.64+0x71] ;  /* 0x0000712eb8137981 */ /* 0x002f64000c1e1100 */
[----:B-----5:R-:W-:-:S05]  /*7980*/  PRMT R23, R19, 0x8880, RZ ;  /* 0x0000888013177816 */ /* 0x020fca00000000ff */
[----:B------:R-:W-:-:S07]  /*7990*/  IMAD R23, R23, R22, RZ ;  /* 0x0000001617177224 */ /* 0x000fce00078e02ff */
.L_x_241:
[----:B------:R-:W-:Y:S05]  /*79a0*/  BSYNC B1 ;  /* 0x0000000000017941 */ /* 0x000fea0003800000 */
.L_x_240:
        /* <DEDUP_REMOVED lines=10> */
.L_x_243:
[----:B------:R-:W-:Y:S05]  /*7a50*/  BSYNC B1 ;  /* 0x0000000000017941 */ /* 0x000fea0003800000 */
.L_x_242:
[----:B0-----:R-:W-:Y:S01]  /*7a60*/  @!P4 IMAD R15, R82, R18, R23 ;  /* 0x00000012520fc224 */ /* 0x001fe200078e0217 */
[----:B------:R-:W-:Y:S04]  /*7a70*/  BSSY B1, `(.L_x_244) ;  /* 0x0000006000017945 */ /* 0x000fe80003800000 */
[----:B------:R0:W-:Y:S01]  /*7a80*/  @!P4 STG.E.U8 desc[UR46][R8.64+0x70], R15 ;  /* 0x0000700f0800c986 */ /* 0x0001e2000c10112e */
[----:B------:R-:W-:Y:S05]  /*7a90*/  @P5 BRA `(.L_x_245) ;  /* 0x00000000000c5947 */ /* 0x000fea0003800000 */
[----:B-1----:R-:W5:Y:S02]  /*7aa0*/  LDG.E.U8 R19, desc[UR46][R168.64+0x71] ;  /* 0x0000712ea8137981 */ /* 0x002f64000c1e1100 */
[----:B-----5:R-:W-:-:S05]  /*7ab0*/  PRMT R23, R19, 0x8880, RZ ;  /* 0x0000888013177816 */ /* 0x020fca00000000ff */
[----:B------:R-:W-:-:S07]  /*7ac0*/  IMAD R23, R23, R22, RZ ;  /* 0x0000001617177224 */ /* 0x000fce00078e02ff */
.L_x_245:
[----:B------:R-:W-:Y:S05]  /*7ad0*/  BSYNC B1 ;  /* 0x0000000000017941 */ /* 0x000fea0003800000 */
.L_x_244:
[----:B------:R-:W-:Y:S01]  /*7ae0*/  @!P5 IMAD R83, R83, R18, R23 ;  /* 0x000000125353d224 */ /* 0x000fe200078e0217 */
[----:B------:R-:W-:Y:S04]  /*7af0*/  BSSY B1, `(.L_x_246) ;  /* 0x0000006000017945 */ /* 0x000fe80003800000 */
[----:B------:R0:W-:Y:S01]  /*7b00*/  @!P5 STG.E.U8 desc[UR46][R8.64+0x71], R83 ;  /* 0x000071530800d986 */ /* 0x0001e2000c10112e */
[----:B------:R-:W-:Y:S05]  /*7b10*/  @P6 BRA `(.L_x_247) ;  /* 0x00000000000c6947 */ /* 0x000fea0003800000 */
[----:B-1----:R-:W5:Y:S02]  /*7b20*/  LDG.E.U8 R19, desc[UR46][R184.64+0x78] ;  /* 0x0000782eb8137981 */ /* 0x002f64000c1e1100 */
[----:B-----5:R-:W-:-:S05]  /*7b30*/  PRMT R23, R19, 0x8880, RZ ;  /* 0x0000888013177816 */ /* 0x020fca00000000ff */
[----:B------:R-:W-:-:S07]  /*7b40*/  IMAD R23, R23, R22, RZ ;  /* 0x0000001617177224 */ /* 0x000fce00078e02ff */
.L_x_247:
[----:B------:R-:W-:Y:S05]  /*7b50*/  BSYNC B1 ;  /* 0x0000000000017941 */ /* 0x000fea0003800000 */
.L_x_246:
        /* <DEDUP_REMOVED lines=10> */
.L_x_249:
[----:B------:R-:W-:Y:S05]  /*7c00*/  BSYNC B1 ;  /* 0x0000000000017941 */ /* 0x000fea0003800000 */
.L_x_248:
[----:B------:R-:W-:Y:S01]  /*7c10*/  @!P4 IMAD R85, R85, R18, R23 ;  /* 0x000000125555c224 */ /* 0x000fe200078e0217 */
[----:B------:R-:W-:Y:S04]  /*7c20*/  BSSY B1, `(.L_x_250) ;  /* 0x0000006000017945 */ /* 0x000fe80003800000 */
[----:B------:R0:W-:Y:S01]  /*7c30*/  @!P4 STG.E.U8 desc[UR46][R4.64+0x79], R85 ;  /* 0x000079550400c986 */ /* 0x0001e2000c10112e */
[----:B------:R-:W-:Y:S05]  /*7c40*/  @P5 BRA `(.L_x_251) ;  /* 0x00000000000c5947 */ /* 0x000fea0003800000 */
[----:B-1----:R-:W5:Y:S02]  /*7c50*/  LDG.E.U8 R19, desc[UR46][R168.64+0x78] ;  /* 0x0000782ea8137981 */ /* 0x002f64000c1e1100 */
[----:B-----5:R-:W-:-:S05]  /*7c60*/  PRMT R23, R19, 0x8880, RZ ;  /* 0x0000888013177816 */ /* 0x020fca00000000ff */
[----:B------:R-:W-:-:S07]  /*7c70*/  IMAD R23, R23, R22, RZ ;  /* 0x0000001617177224 */ /* 0x000fce00078e02ff */
.L_x_251:
[----:B------:R-:W-:Y:S05]  /*7c80*/  BSYNC B1 ;  /* 0x0000000000017941 */ /* 0x000fea0003800000 */
.L_x_250:
[----:B0-----:R-:W-:Y:S01]  /*7c90*/  @!P5 IMAD R15, R86, R18, R23 ;  /* 0x00000012560fd224 */ /* 0x001fe200078e0217 */
[----:B------:R-:W-:Y:S04]  /*7ca0*/  BSSY B1, `(.L_x_252) ;  /* 0x0000006000017945 */ /* 0x000fe80003800000 */
[----:B------:R0:W-:Y:S01]  /*7cb0*/  @!P5 STG.E.U8 desc[UR46][R8.64+0x78], R15 ;  /* 0x0000780f0800d986 */ /* 0x0001e2000c10112e */
[----:B------:R-:W-:Y:S05]  /*7cc0*/  @P6 BRA `(.L_x_253) ;  /* 0x00000000000c6947 */ /* 0x000fea0003800000 */
[----:B-1----:R-:W5:Y:S02]  /*7cd0*/  LDG.E.U8 R19, desc[UR46][R168.64+0x79] ;  /* 0x0000792ea8137981 */ /* 0x002f64000c1e1100 */
[----:B-----5:R-:W-:-:S05]  /*7ce0*/  PRMT R23, R19, 0x8880, RZ ;  /* 0x0000888013177816 */ /* 0x020fca00000000ff */
[----:B------:R-:W-:-:S07]  /*7cf0*/  IMAD R23, R23, R22, RZ ;  /* 0x0000001617177224 */ /* 0x000fce00078e02ff */
.L_x_253:
[----:B------:R-:W-:Y:S05]  /*7d00*/  BSYNC B1 ;  /* 0x0000000000017941 */ /* 0x000fea0003800000 */
.L_x_252:
        /* <DEDUP_REMOVED lines=10> */
.L_x_255:
[----:B------:R-:W-:Y:S05]  /*7db0*/  BSYNC B1 ;  /* 0x0000000000017941 */ /* 0x000fea0003800000 */
.L_x_254:
[----:B0-----:R-:W-:Y:S01]  /*7dc0*/  @!P4 IMAD R15, R56, R18, R23 ;  /* 0x00000012380fc224 */ /* 0x001fe200078e0217 */
[----:B------:R-:W-:Y:S04]  /*7dd0*/  BSSY B1, `(.L_x_256) ;  /* 0x0000006000017945 */ /* 0x000fe80003800000 */
[----:B------:R0:W-:Y:S01]  /*7de0*/  @!P4 STG.E.U8 desc[UR46][R6.64+0x60], R15 ;  /* 0x0000600f0600c986 */ /* 0x0001e2000c10112e */
[----:B------:R-:W-:Y:S05]  /*7df0*/  @P5 BRA `(.L_x_257) ;  /* 0x00000000000c5947 */ /* 0x000fea0003800000 */
[----:B-1----:R-:W5:Y:S02]  /*7e00*/  LDG.E.U8 R19, desc[UR46][R12.64+0x61] ;  /* 0x0000612e0c137981 */ /* 0x002f64000c1e1100 */
[----:B-----5:R-:W-:-:S05]  /*7e10*/  PRMT R23, R19, 0x8880, RZ ;  /* 0x0000888013177816 */ /* 0x020fca00000000ff */
[----:B------:R-:W-:-:S07]  /*7e20*/  IMAD R23, R23, R22, RZ ;  /* 0x0000001617177224 */ /* 0x000fce00078e02ff */
.L_x_257:
[----:B------:R-:W-:Y:S05]  /*7e30*/  BSYNC B1 ;  /* 0x0000000000017941 */ /* 0x000fea0003800000 */
.L_x_256:
[----:B------:R-:W-:Y:S01]  /*7e40*/  @!P5 IMAD R57, R57, R18, R23 ;  /* 0x000000123939d224 */ /* 0x000fe200078e0217 */
[----:B------:R-:W-:Y:S04]  /*7e50*/  BSSY B1, `(.L_x_258) ;  /* 0x0000006000017945 */ /* 0x000fe80003800000 */
[----:B------:R0:W-:Y:S01]  /*7e60*/  @!P5 STG.E.U8 desc[UR46][R6.64+0x61], R57 ;  /* 0x000061390600d986 */ /* 0x0001e2000c10112e */
[----:B------:R-:W-:Y:S05]  /*7e70*/  @P6 BRA `(.L_x_259) ;  /* 0x00000000000c6947 */ /* 0x000fea0003800000 */
[----:B-1----:R-:W5:Y:S02]  /*7e80*/  LDG.E.U8 R19, desc[UR46][R186.64+0x60] ;  /* 0x0000602eba137981 */ /* 0x002f64000c1e1100 */
[----:B-----5:R-:W-:-:S05]  /*7e90*/  PRMT R23, R19, 0x8880, RZ ;  /* 0x0000888013177816 */ /* 0x020fca00000000ff */
[----:B------:R-:W-:-:S07]  /*7ea0*/  IMAD R23, R23, R22, RZ ;  /* 0x0000001617177224 */ /* 0x000fce00078e02ff */
.L_x_259:
[----:B------:R-:W-:Y:S05]  /*7eb0*/  BSYNC B1 ;  /* 0x0000000000017941 */ /* 0x000fea0003800000 */
.L_x_258:
        /* <DEDUP_REMOVED lines=10> */
.L_x_261:
[----:B------:R-:W-:Y:S05]  /*7f60*/  BSYNC B1 ;  /* 0x0000000000017941 */ /* 0x000fea0003800000 */
.L_x_260:
[----:B------:R-:W-:Y:S01]  /*7f70*/  @!P4 IMAD R59, R59, R18, R23 ;  /* 0x000000123b3bc224 */ /* 0x000fe200078e0217 */
[----:B------:R-:W-:Y:S04]  /*7f80*/  BSSY B1, `(.L_x_262) ;  /* 0x0000006000017945 */ /* 0x000fe80003800000 */
[----:B------:R0:W-:Y:S01]  /*7f90*/  @!P4 STG.E.U8 desc[UR46][R10.64+0x61], R59 ;  /* 0x0000613b0a00c986 */ /* 0x0001e2000c10112e */
[----:B------:R-:W-:Y:S05]  /*7fa0*/  @P5 BRA `(.L_x_263) ;  /* 0x00000000000c5947 */ /* 0x000fea0003800000 */
[----:B-1----:R-:W5:Y:S02]  /*7fb0*/  LDG.E.U8 R19, desc[UR46][R12.64+0x68] ;  /* 0x0000682e0c137981 */ /* 0x002f64000c1e1100 */
[----:B-----5:R-:W-:-:S05]  /*7fc0*/  PRMT R23, R19, 0x8880, RZ ;  /* 0x0000888013177816 */ /* 0x020fca00000000ff */
[----:B------:R-:W-:-:S07]  /*7fd0*/  IMAD R23, R23, R22, RZ ;  /* 0x0000001617177224 */ /* 0x000fce00078e02ff */
.L_x_263:
[----:B------:R-:W-:Y:S05]  /*7fe0*/  BSYNC B1 ;  /* 0x0000000000017941 */ /* 0x000fea0003800000 */
.L_x_262:
[----:B0-----:R-:W-:Y:S01]  /*7ff0*/  @!P5 IMAD R15, R60, R18, R23 ;  /* 0x000000123c0fd224 */ /* 0x001fe200078e0217 */
[----:B------:R-:W-:Y:S04]  /*8000*/  BSSY B1, `(.L_x_264) ;  /* 0x0000006000017945 */ /* 0x000fe80003800000 */
[----:B------:R0:W-:Y:S01]  /*8010*/  @!P5 STG.E.U8 desc[UR46][R6.64+0x68], R15 ;  /* 0x0000680f0600d986 */ /* 0x0001e2000c10112e */
[----:B------:R-:W-:Y:S05]  /*8020*/  @P6 BRA `(.L_x_265) ;  /* 0x00000000000c6947 */ /* 0x000fea0003800000 */
[----:B-1----:R-:W5:Y:S02]  /*8030*/  LDG.E.U8 R19, desc[UR46][R12.64+0x69] ;  /* 0x0000692e0c137981 */ /* 0x002f64000c1e1100 */
[----:B-----5:R-:W-:-:S05]  /*8040*/  PRMT R23, R19, 0x8880, RZ ;  /* 0x0000888013177816 */ /* 0x020fca00000000ff */
[----:B------:R-:W-:-:S07]  /*8050*/  IMAD R23, R23, R22, RZ ;  /* 0x0000001617177224 */ /* 0x000fce00078e02ff */
.L_x_265:
[----:B------:R-:W-:Y:S05]  /*8060*/  BSYNC B1 ;  /* 0x0000000000017941 */ /* 0x000fea0003800000 */
.L_x_264:
        /* <DEDUP_REMOVED lines=10> */
.L_x_267:
[----:B------:R-:W-:Y:S05]  /*8110*/  BSYNC B1 ;  /* 0x0000000000017941 */ /* 0x000fea0003800000 */
.L_x_266:
[----:B0-----:R-:W-:Y:S01]  /*8120*/  @!P4 IMAD R15, R62, R18, R23 ;  /* 0x000000123e0fc224 */ /* 0x001fe200078e0217 */
[----:B------:R-:W-:Y:S04]  /*8130*/  BSSY B1, `(.L_x_268) ;  /* 0x0000006000017945 */ /* 0x000fe80003800000 */
[----:B------:R0:W-:Y:S01]  /*8140*/  @!P4 STG.E.U8 desc[UR46][R10.64+0x68], R15 ;  /* 0x0000680f0a00c986 */ /* 0x0001e2000c10112e */
[----:B------:R-:W-:Y:S05]  /*8150*/  @P5 BRA `(.L_x_269) ;  /* 0x00000000000c5947 */ /* 0x000fea0003800000 */
[----:B-1----:R-:W5:Y:S02]  /*8160*/  LDG.E.U8 R19, desc[UR46][R186.64+0x69] ;  /* 0x0000692eba137981 */ /* 0x002f64000c1e1100 */
[----:B-----5:R-:W-:-:S05]  /*8170*/  PRMT R23, R19, 0x8880, RZ ;  /* 0x0000888013177816 */ /* 0x020fca00000000ff */
[----:B------:R-:W-:-:S07]  /*8180*/  IMAD R23, R23, R22, RZ ;  /* 0x0000001617177224 */ /* 0x000fce00078e02ff */
.L_x_269:
[----:B------:R-:W-:Y:S05]  /*8190*/  BSYNC B1 ;  /* 0x0000000000017941 */ /* 0x000fea0003800000 */
.L_x_268:
[----:B------:R-:W-:Y:S01]  /*81a0*/  @!P5 IMAD R63, R63, R18, R23 ;  /* 0x000000123f3fd224 */ /* 0x000fe200078e0217 */
[----:B------:R-:W-:Y:S04]  /*81b0*/  BSSY B1, `(.L_x_270) ;  /* 0x0000006000017945 */ /* 0x000fe80003800000 */
[----:B------:R0:W-:Y:S01]  /*81c0*/  @!P5 STG.E.U8 desc[UR46][R10.64+0x69], R63 ;  /* 0x0000693f0a00d986 */ /* 0x0001e2000c10112e */
[----:B------:R-:W-:Y:S05]  /*81d0*/  @P6 BRA `(.L_x_271) ;  /* 0x00000000000c6947 */ /* 0x000fea0003800000 */
[----:B-1----:R-:W5:Y:S02]  /*81e0*/  LDG.E.U8 R19, desc[UR46][R12.64+0x70] ;  /* 0x0000702e0c137981 */ /* 0x002f64000c1e1100 */
[----:B-----5:R-:W-:-:S05]  /*81f0*/  PRMT R23, R19, 0x8880, RZ ;  /* 0x0000888013177816 */ /* 0x020fca00000000ff */
[----:B------:R-:W-:-:S07]  /*8200*/  IMAD R23, R23, R22, RZ ;  /* 0x0000001617177224 */ /* 0x000fce00078e02ff */
.L_x_271:
[----:B------:R-:W-:Y:S05]  /*8210*/  BSYNC B1 ;  /* 0x0000000000017941 */ /* 0x000fea0003800000 */
.L_x_270:
        /* <DEDUP_REMOVED lines=10> */
.L_x_273:
[----:B------:R-:W-:Y:S05]  /*82c0*/  BSYNC B1 ;  /* 0x0000000000017941 */ /* 0x000fea0003800000 */
.L_x_272:
[----:B------:R-:W-:Y:S01]  /*82d0*/  @!P4 IMAD R65, R65, R18, R23 ;  /* 0x000000124141c224 */ /* 0x000fe200078e0217 */
[----:B------:R-:W-:Y:S04]  /*82e0*/  BSSY B1, `(.L_x_274) ;  /* 0x0000006000017945 */ /* 0x000fe80003800000 */
[----:B------:R0:W-:Y:S01]  /*82f0*/  @!P4 STG.E.U8 desc[UR46][R6.64+0x71], R65 ;  /* 0x000071410600c986 */ /* 0x0001e2000c10112e */
[----:B------:R-:W-:Y:S05]  /*8300*/  @P5 BRA `(.L_x_275) ;  /* 0x00000000000c5947 */ /* 0x000fea0003800000 */
[----:B-1----:R-:W5:Y:S02]  /*8310*/  LDG.E.U8 R19, desc[UR46][R186.64+0x70] ;  /* 0x0000702eba137981 */ /* 0x002f64000c1e1100 */
[----:B-----5:R-:W-:-:S05]  /*8320*/  PRMT R23, R19, 0x8880, RZ ;  /* 0x0000888013177816 */ /* 0x020fca00000000ff */
[----:B------:R-:W-:-:S07]  /*8330*/  IMAD R23, R23, R22, RZ ;  /* 0x0000001617177224 */ /* 0x000fce00078e02ff */
.L_x_275:
[----:B------:R-:W-:Y:S05]  /*8340*/  BSYNC B1 ;  /* 0x0000000000017941 */ /* 0x000fea0003800000 */
.L_x_274:
[----:B0-----:R-:W-:Y:S01]  /*8350*/  @!P5 IMAD R15, R66, R18, R23 ;  /* 0x00000012420fd224 */ /* 0x001fe200078e0217 */
[----:B------:R-:W-:Y:S04]  /*8360*/  BSSY B1, `(.L_x_276) ;  /* 0x0000006000017945 */ /* 0x000fe80003800000 */
[----:B------:R0:W-:Y:S01]  /*8370*/  @!P5 STG.E.U8 desc[UR46][R10.64+0x70], R15 ;  /* 0x0000700f0a00d986 */ /* 0x0001e2000c10112e */
[----:B------:R-:W-:Y:S05]  /*8380*/  @P6 BRA `(.L_x_277) ;  /* 0x00000000000c6947 */ /* 0x000fea0003800000 */
[----:B-1----:R-:W5:Y:S02]  /*8390*/  LDG.E.U8 R19, desc[UR46][R186.64+0x71] ;  /* 0x0000712eba137981 */ /* 0x002f64000c1e1100 */
[----:B-----5:R-:W-:-:S05]  /*83a0*/  PRMT R23, R19, 0x8880, RZ ;  /* 0x0000888013177816 */ /* 0x020fca00000000ff */
[----:B------:R-:W-:-:S07]  /*83b0*/  IMAD R23, R23, R22, RZ ;  /* 0x0000001617177224 */ /* 0x000fce00078e02ff */
.L_x_277:
[----:B------:R-:W-:Y:S05]  /*83c0*/  BSYNC B1 ;  /* 0x0000000000017941 */ /* 0x000fea0003800000 */
.L_x_276:
        /* <DEDUP_REMOVED lines=10> */
.L_x_279:
[----:B------:R-:W-:Y:S05]  /*8470*/  BSYNC B1 ;  /* 0x0000000000017941 */ /* 0x000fea0003800000 */
.L_x_278:
[----:B0-----:R-:W-:Y:S01]  /*8480*/  @!P4 IMAD R15, R68, R18, R23 ;  /* 0x00000012440fc224 */ /* 0x001fe200078e0217 */
[----:B------:R-:W-:Y:S04]  /*8490*/  BSSY B1, `(.L_x_280) ;  /* 0x0000006000017945 */ /* 0x000fe80003800000 */
[----:B------:R0:W-:Y:S01]  /*84a0*/  @!P4 STG.E.U8 desc[UR46][R6.64+0x78], R15 ;  /* 0x0000780f0600c986 */ /* 0x0001e2000c10112e */
[----:B------:R-:W-:Y:S05]  /*84b0*/  @P5 BRA `(.L_x_281) ;  /* 0x00000000000c5947 */ /* 0x000fea0003800000 */
[----:B-1----:R-:W5:Y:S02]  /*84c0*/  LDG.E.U8 R19, desc[UR46][R12.64+0x79] ;  /* 0x0000792e0c137981 */ /* 0x002f64000c1e1100 */
[----:B-----5:R-:W-:-:S05]  /*84d0*/  PRMT R23, R19, 0x8880, RZ ;  /* 0x0000888013177816 */ /* 0x020fca00000000ff */
[----:B------:R-:W-:-:S07]  /*84e0*/  IMAD R23, R23, R22, RZ ;  /* 0x0000001617177224 */ /* 0x000fce00078e02ff */
.L_x_281:
[----:B------:R-:W-:Y:S05]  /*84f0*/  BSYNC B1 ;  /* 0x0000000000017941 */ /* 0x000fea0003800000 */
.L_x_280:
[----:B------:R-:W-:Y:S01]  /*8500*/  @!P5 IMAD R69, R69, R18, R23 ;  /* 0x000000124545d224 */ /* 0x000fe200078e0217 */
[----:B------:R-:W-:Y:S04]  /*8510*/  BSSY B1, `(.L_x_282) ;  /* 0x0000006000017945 */ /* 0x000fe80003800000 */
[----:B------:R0:W-:Y:S01]  /*8520*/  @!P5 STG.E.U8 desc[UR46][R6.64+0x79], R69 ;  /* 0x000079450600d986 */ /* 0x0001e2000c10112e */
[----:B------:R-:W-:Y:S05]  /*8530*/  @P6 BRA `(.L_x_283) ;  /* 0x00000000000c6947 */ /* 0x000fea0003800000 */
[----:B-1----:R-:W5:Y:S02]  /*8540*/  LDG.E.U8 R19, desc[UR46][R186.64+0x78] ;  /* 0x0000782eba137981 */ /* 0x002f64000c1e1100 */
[----:B-----5:R-:W-:-:S05]  /*8550*/  PRMT R23, R19, 0x8880, RZ ;  /* 0x0000888013177816 */ /* 0x020fca00000000ff */
[----:B------:R-:W-:-:S07]  /*8560*/  IMAD R23, R23, R22, RZ ;  /* 0x0000001617177224 */ /* 0x000fce00078e02ff */
.L_x_283:
[----:B------:R-:W-:Y:S05]  /*8570*/  BSYNC B1 ;  /* 0x0000000000017941 */ /* 0x000fea0003800000 */
.L_x_282:
        /* <DEDUP_REMOVED lines=10> */
.L_x_285:
[----:B------:R-:W-:Y:S05]  /*8620*/  BSYNC B1 ;  /* 0x0000000000017941 */ /* 0x000fea0003800000 */
.L_x_284:
[----:B------:R-:W-:Y:S01]  /*8630*/  @!P4 IMAD R71, R71, R18, R23 ;  /* 0x000000124747c224 */ /* 0x000fe200078e0217 */
[----:B------:R-:W-:Y:S04]  /*8640*/  BSSY B1, `(.L_x_286) ;  /* 0x0000006000017945 */ /* 0x000fe80003800000 */
[----:B------:R0:W-:Y:S01]  /*8650*/  @!P4 STG.E.U8 desc[UR46][R10.64+0x79], R71 ;  /* 0x000079470a00c986 */ /* 0x0001e2000c10112e */
[----:B------:R-:W-:Y:S05]  /*8660*/  @P5 BRA `(.L_x_287) ;  /* 0x00000000000c5947 */ /* 0x000fea0003800000 */
[----:B-1----:R-:W5:Y:S02]  /*8670*/  LDG.E.U8 R19, desc[UR46][R184.64+0x80] ;  /* 0x0000802eb8137981 */ /* 0x002f64000c1e1100 */
[----:B-----5:R-:W-:-:S05]  /*8680*/  PRMT R23, R19, 0x8880, RZ ;  /* 0x0000888013177816 */ /* 0x020fca00000000ff */
[----:B------:R-:W-:-:S07]  /*8690*/  IMAD R23, R23, R22, RZ ;  /* 0x0000001617177224 */ /* 0x000fce00078e02ff */
.L_x_287:
[----:B------:R-:W-:Y:S05]  /*86a0*/  BSYNC B1 ;  /* 0x0000000000017941 */ /* 0x000fea0003800000 */
.L_x_286:
[----:B0-----:R-:W-:Y:S01]  /*86b0*/  @!P5 IMAD R15, R40, R18, R23 ;  /* 0x00000012280fd224 */ /* 0x001fe200078e0217 */
[----:B------:R-:W-:Y:S04]  /*86c0*/  BSSY B1, `(.L_x_288) ;  /* 0x0000006000017945 */ /* 0x000fe80003800000 */
[----:B------:R0:W-:Y:S01]  /*86d0*/  @!P5 STG.E.U8 desc[UR46][R4.64+0x80], R15 ;  /* 0x0000800f0400d986 */ /* 0x0001e2000c10112e */
[----:B------:R-:W-:Y:S05]  /*86e0*/  @P6 BRA `(.L_x_289) ;  /* 0x00000000000c6947 */ /* 0x000fea0003800000 */
[----:B-1----:R-:W5:Y:S02]  /*86f0*/  LDG.E.U8 R19, desc[UR46][R184.64+0x81] ;  /* 0x0000812eb8137981 */ /* 0x002f64000c1e1100 */
[----:B-----5:R-:W-:-:S05]  /*8700*/  PRMT R23, R19, 0x8880, RZ ;  /* 0x0000888013177816 */ /* 0x020fca00000000ff */
[----:B------:R-:W-:-:S07]  /*8710*/  IMAD R23, R23, R22, RZ ;  /* 0x0000001617177224 */ /* 0x000fce00078e02ff */
.L_x_289:
[----:B------:R-:W-:Y:S05]  /*8720*/  BSYNC B1 ;  /* 0x0000000000017941 */ /* 0x000fea0003800000 */
.L_x_288:
        /* <DEDUP_REMOVED lines=10> */
.L_x_291:
[----:B------:R-:W-:Y:S05]  /*87d0*/  BSYNC B1 ;  /* 0x0000000000017941 */ /* 0x000fea0003800000 */
.L_x_290:
[----:B0-----:R-:W-:Y:S01]  /*87e0*/  @!P4 IMAD R15, R42, R18, R23 ;  /* 0x000000122a0fc224 */ /* 0x001fe200078e0217 */
[----:B------:R-:W-:Y:S04]  /*87f0*/  BSSY B1, `(.L_x_292) ;  /* 0x0000006000017945 */ /* 0x000fe80003800000 */
[----:B------:R0:W-:Y:S01]  /*8800*/  @!P4 STG.E.U8 desc[UR46][R8.64+0x80], R15 ;  /* 0x0000800f0800c986 */ /* 0x0001e2000c10112e */
[----:B------:R-:W-:Y:S05]  /*8810*/  @P5 BRA `(.L_x_293) ;  /* 0x00000000000c5947 */ /* 0x000fea0003800000 */
[----:B-1----:R-:W5:Y:S02]  /*8820*/  LDG.E.U8 R19, desc[UR46][R168.64+0x81] ;  /* 0x0000812ea8137981 */ /* 0x002f64000c1e1100 */
[----:B-----5:R-:W-:-:S05]  /*8830*/  PRMT R23, R19, 0x8880, RZ ;  /* 0x0000888013177816 */ /* 0x020fca00000000ff */
[----:B------:R-:W-:-:S07]  /*8840*/  IMAD R23, R23, R22, RZ ;  /* 0x0000001617177224 */ /* 0x000fce00078e02ff */
.L_x_293:
[----:B------:R-:W-:Y:S05]  /*8850*/  BSYNC B1 ;  /* 0x0000000000017941 */ /* 0x000fea0003800000 */
.L_x_292:
[----:B------:R-:W-:Y:S01]  /*8860*/  @!P5 IMAD R43, R43, R18, R23 ;  /* 0x000000122b2bd224 */ /* 0x000fe200078e0217 */
[----:B------:R-:W-:Y:S04]  /*8870*/  BSSY B1, `(.L_x_294) ;  /* 0x0000006000017945 */ /* 0x000fe80003800000 */
[----:B------:R0:W-:Y:S01]  /*8880*/  @!P5 STG.E.U8 desc[UR46][R8.64+0x81], R43 ;  /* 0x0000812b0800d986 */ /* 0x0001e2000c10112e */
[----:B------:R-:W-:Y:S05]  /*8890*/  @P6 BRA `(.L_x_295) ;  /* 0x00000000000c6947 */ /* 0x000fea0003800000 */
[----:B-1----:R-:W5:Y:S02]  /*88a0*/  LDG.E.U8 R19, desc[UR46][R184.64+0x88] ;  /* 0x0000882eb8137981 */ /* 0x002f64000c1e1100 */
[----:B-----5:R-:W-:-:S05]  /*88b0*/  PRMT R23, R19, 0x8880, RZ ;  /* 0x0000888013177816 */ /* 0x020fca00000000ff */
[----:B------:R-:W-:-:S07]  /*88c0*/  IMAD R23, R23, R22, RZ ;  /* 0x0000001617177224 */ /* 0x000fce00078e02ff */
.L_x_295:
[----:B------:R-:W-:Y:S05]  /*88d0*/  BSYNC B1 ;  /* 0x0000000000017941 */ /* 0x000fea0003800000 */
.L_x_294:
        /* <DEDUP_REMOVED lines=10> */
.L_x_297:
[----:B------:R-:W-:Y:S05]  /*8980*/  BSYNC B1 ;  /* 0x0000000000017941 */ /* 0x000fea0003800000 */
.L_x_296:
[----:B------:R-:W-:Y:S01]  /*8990*/  @!P4 IMAD R45, R45, R18, R23 ;  /* 0x000000122d2dc224 */ /* 0x000fe200078e0217 */
[----:B------:R-:W-:Y:S04]  /*89a0*/  BSSY B1, `(.L_x_298) ;  /* 0x0000006000017945 */ /* 0x000fe80003800000 */
[----:B------:R0:W-:Y:S01]  /*89b0*/  @!P4 STG.E.U8 desc[UR46][R4.64+0x89], R45 ;  /* 0x0000892d0400c986 */ /* 0x0001e2000c10112e */
[----:B------:R-:W-:Y:S05]  /*89c0*/  @P5 BRA `(.L_x_299) ;  /* 0x00000000000c5947 */ /* 0x000fea0003800000 */
[----:B-1----:R-:W5:Y:S02]  /*89d0*/  LDG.E.U8 R19, desc[UR46][R168.64+0x88] ;  /* 0x0000882ea8137981 */ /* 0x002f64000c1e1100 */
[----:B-----5:R-:W-:-:S05]  /*89e0*/  PRMT R23, R19, 0x8880, RZ ;  /* 0x0000888013177816 */ /* 0x020fca00000000ff */
[----:B------:R-:W-:-:S07]  /*89f0*/  IMAD R23, R23, R22, RZ ;  /* 0x0000001617177224 */ /* 0x000fce00078e02ff */
.L_x_299:
[----:B------:R-:W-:Y:S05]  /*8a00*/  BSYNC B1 ;  /* 0x0000000000017941 */ /* 0x000fea0003800000 */
.L_x_298:
[----:B0-----:R-:W-:Y:S01]  /*8a10*/  @!P5 IMAD R15, R46, R18, R23 ;  /* 0x000000122e0fd224 */ /* 0x001fe200078e0217 */
[----:B------:R-:W-:Y:S04]  /*8a20*/  BSSY B1, `(.L_x_300) ;  /* 0x0000006000017945 */ /* 0x000fe80003800000 */
[----:B------:R0:W-:Y:S01]  /*8a30*/  @!P5 STG.E.U8 desc[UR46][R8.64+0x88], R15 ;  /* 0x0000880f0800d986 */ /* 0x0001e2000c10112e */
[----:B------:R-:W-:Y:S05]  /*8a40*/  @P6 BRA `(.L_x_301) ;  /* 0x00000000000c6947 */ /* 0x000fea0003800000 */
[----:B-1----:R-:W5:Y:S02]  /*8a50*/  LDG.E.U8 R19, desc[UR46][R168.64+0x89] ;  /* 0x0000892ea8137981 */ /* 0x002f64000c1e1100 */
[----:B-----5:R-:W-:-:S05]  /*8a60*/  PRMT R23, R19, 0x8880, RZ ;  /* 0x0000888013177816 */ /* 0x020fca00000000ff */
[----:B------:R-:W-:-:S07]  /*8a70*/  IMAD R23, R23, R22, RZ ;  /* 0x0000001617177224 */ /* 0x000fce00078e02ff */
.L_x_301:
[----:B------:R-:W-:Y:S05]  /*8a80*/  BSYNC B1 ;  /* 0x0000000000017941 */ /* 0x000fea0003800000 */
.L_x_300:
        /* <DEDUP_REMOVED lines=10> */
.L_x_303:
[----:B------:R-:W-:Y:S05]  /*8b30*/  BSYNC B1 ;  /* 0x0000000000017941 */ /* 0x000fea0003800000 */
.L_x_302:
[----:B0-----:R-:W-:Y:S01]  /*8b40*/  @!P4 IMAD R15, R48, R18, R23 ;  /* 0x00000012300fc224 */ /* 0x001fe200078e0217 */
[----:B------:R-:W-:Y:S04]  /*8b50*/  BSSY B1, `(.L_x_304) ;  /* 0x0000006000017945 */ /* 0x000fe80003800000 */
[----:B------:R0:W-:Y:S01]  /*8b60*/  @!P4 STG.E.U8 desc[UR46][R4.64+0x90], R15 ;  /* 0x0000900f0400c986 */ /* 0x0001e2000c10112e */
[----:B------:R-:W-:Y:S05]  /*8b70*/  @P5 BRA `(.L_x_305) ;  /* 0x00000000000c5947 */ /* 0x000fea0003800000 */
[----:B-1----:R-:W5:Y:S02]  /*8b80*/  LDG.E.U8 R19, desc[UR46][R184.64+0x91] ;  /* 0x0000912eb8137981 */ /* 0x002f64000c1e1100 */
[----:B-----5:R-:W-:-:S05]  /*8b90*/  PRMT R23, R19, 0x8880, RZ ;  /* 0x0000888013177816 */ /* 0x020fca00000000ff */
[----:B------:R-:W-:-:S07]  /*8ba0*/  IMAD R23, R23, R22, RZ ;  /* 0x0000001617177224 */ /* 0x000fce00078e02ff */
.L_x_305:
[----:B------:R-:W-:Y:S05]  /*8bb0*/  BSYNC B1 ;  /* 0x0000000000017941 */ /* 0x000fea0003800000 */
.L_x_304:
[----:B------:R-:W-:Y:S01]  /*8bc0*/  @!P5 IMAD R49, R49, R18, R23 ;  /* 0x000000123131d224 */ /* 0x000fe200078e0217 */
[----:B------:R-:W-:Y:S04]  /*8bd0*/  BSSY B1, `(.L_x_306) ;  /* 0x0000006000017945 */ /* 0x000fe80003800000 */
[----:B------:R0:W-:Y:S01]  /*8be0*/  @!P5 STG.E.U8 desc[UR46][R4.64+0x91], R49 ;  /* 0x000091310400d986 */ /* 0x0001e2000c10112e */
[----:B------:R-:W-:Y:S05]  /*8bf0*/  @P6 BRA `(.L_x_307) ;  /* 0x00000000000c6947 */ /* 0x000fea0003800000 */
[----:B-1----:R-:W5:Y:S02]  /*8c00*/  LDG.E.U8 R19, desc[UR46][R168.64+0x90] ;  /* 0x0000902ea8137981 */ /* 0x002f64000c1e1100 */
[----:B-----5:R-:W-:-:S05]  /*8c10*/  PRMT R23, R19, 0x8880, RZ ;  /* 0x0000888013177816 */ /* 0x020fca00000000ff */
[----:B------:R-:W-:-:S07]  /*8c20*/  IMAD R23, R23, R22, RZ ;  /* 0x0000001617177224 */ /* 0x000fce00078e02ff */
.L_x_307:
[----:B------:R-:W-:Y:S05]  /*8c30*/  BSYNC B1 ;  /* 0x0000000000017941 */ /* 0x000fea0003800000 */
.L_x_306:
[C---:B------:R-:W-:Y:S01]  /*8c40*/  ISETP.LT.OR P5, PT, R3.reuse, 0x92, !P2 ;  /* 0x000000920300780c */ /* 0x040fe200057a1670 */
[----:B0-----:R-:W-:Y:S01]  /*8c50*/  @!P6 IMAD R15, R50, R18, R23 ;  /* 0x00000012320fe224 */ /* 0x001fe200078e0217 */
[----:B------:R-:W-:Y:S01]  /*8c60*/  BSSY B1, `(.L_x_308) ;  /* 0x0000009000017945 */ /* 0x000fe20003800000 */
[----:B------:R-:W-:-:S03]  /*8c70*/  ISETP.LT.OR P4, PT, R3, 0x99, !P3 ;  /* 0x000000990300780c */ /* 0x000fc60005f81670 */
[----:B------:R0:W-:Y:S01]  /*8c80*/  @!P6 STG.E.U8 desc[UR46][R8.64+0x90], R15 ;  /* 0x0000900f0800e986 */ /* 0x0001e2000c10112e */
[C---:B------:R-:W-:Y:S02]  /*8c90*/  ISETP.LT.OR P6, PT, R3.reuse, 0x9a, !P3 ;  /* 0x0000009a0300780c */ /* 0x040fe40005fc1670 */
[----:B------:R-:W-:-:S04]  /*8ca0*/  ISETP.LT.OR P3, PT, R3, 0x99, !P2 ;  /* 0x000000990300780c */ /* 0x000fc80005761670 */
[----:B------:R-:W-:Y:S09]  /*8cb0*/  @P5 BRA `(.L_x_309) ;  /* 0x00000000000c5947 */ /* 0x000ff20003800000 */
[----:B-1----:R-:W5:Y:S02]  /*8cc0*/  LDG.E.U8 R19, desc[UR46][R168.64+0x91] ;  /* 0x0000912ea8137981 */ /* 0x002f64000c1e1100 */
[----:B-----5:R-:W-:-:S05]  /*8cd0*/  PRMT R23, R19, 0x8880, RZ ;  /* 0x0000888013177816 */ /* 0x020fca00000000ff */
[----:B------:R-:W-:-:S07]  /*8ce0*/  IMAD R23, R23, R22, RZ ;  /* 0x0000001617177224 */ /* 0x000fce00078e02ff */
.L_x_309:
[----:B------:R-:W-:Y:S05]  /*8cf0*/  BSYNC B1 ;  /* 0x0000000000017941 */ /* 0x000fea0003800000 */
.L_x_308:
[----:B------:R-:W-:Y:S01]  /*8d00*/  @!P5 IMAD R51, R51, R18, R23 ;  /* 0x000000123333d224 */ /* 0x000fe200078e0217 */
[----:B------:R-:W-:Y:S04]  /*8d10*/  BSSY B1, `(.L_x_310) ;  /* 0x0000006000017945 */ /* 0x000fe80003800000 */
[----:B------:R0:W-:Y:S01]  /*8d20*/  @!P5 STG.E.U8 desc[UR46][R8.64+0x91], R51 ;  /* 0x000091330800d986 */ /* 0x0001e2000c10112e */
[----:B------:R-:W-:Y:S05]  /*8d30*/  @P4 BRA `(.L_x_311) ;  /* 0x00000000000c4947 */ /* 0x000fea0003800000 */
[----:B-1----:R-:W5:Y:S02]  /*8d40*/  LDG.E.U8 R19, desc[UR46][R184.64+0x98] ;  /* 0x0000982eb8137981 */ /* 0x002f64000c1e1100 */
[----:B-----5:R-:W-:-:S05]  /*8d50*/  PRMT R23, R19, 0x8880, RZ ;  /* 0x0000888013177816 */ /* 0x020fca00000000ff */
[----:B------:R-:W-:-:S07]  /*8d60*/  IMAD R23, R23, R22, RZ ;  /* 0x0000001617177224 */ /* 0x000fce00078e02ff */
.L_x_311:
[----:B------:R-:W-:Y:S05]  /*8d70*/  BSYNC B1 ;  /* 0x0000000000017941 */ /* 0x000fea0003800000 */
.L_x_310:
[----:B0-----:R-:W-:Y:S01]  /*8d80*/  @!P4 IMAD R15, R52, R18, R23 ;  /* 0x00000012340fc224 */ /* 0x001fe200078e0217 */
[----:B------:R-:W-:Y:S04]  /*8d90*/  BSSY B1, `(.L_x_312) ;  /* 0x0000006000017945 */ /* 0x000fe80003800000 */
[----:B------:R0:W-:Y:S01]  /*8da0*/  @!P4 STG.E.U8 desc[UR46][R4.64+0x98], R15 ;  /* 0x0000980f0400c986 */ /* 0x0001e2000c10112e */
[----:B------:R-:W-:Y:S05]  /*8db0*/  @P6 BRA `(.L_x_313) ;  /* 0x00000000000c6947 */ /* 0x000fea0003800000 */
[----:B-1----:R-:W5:Y:S02]  /*8dc0*/  LDG.E.U8 R19, desc[UR46][R184.64+0x99] ;  /* 0x0000992eb8137981 */ /* 0x002f64000c1e1100 */
[----:B-----5:R-:W-:-:S05]  /*8dd0*/  PRMT R23, R19, 0x8880, RZ ;  /* 0x0000888013177816 */ /* 0x020fca00000000ff */
[----:B------:R-:W-:-:S07]  /*8de0*/  IMAD R23, R23, R22, RZ ;  /* 0x0000001617177224 */ /* 0x000fce00078e02ff */
.L_x_313:
[----:B------:R-:W-:Y:S05]  /*8df0*/  BSYNC B1 ;  /* 0x0000000000017941 */ /* 0x000fea0003800000 */
.L_x_312:
[----:B------:R-:W-:Y:S01]  /*8e00*/  @!P6 IMAD R53, R53, R18, R23 ;  /* 0x000000123535e224 */ /* 0x000fe200078e0217 */
[----:B------:R-:W-:Y:S04]  /*8e10*/  BSSY B1, `(.L_x_314) ;  /* 0x0000006000017945 */ /* 0x000fe80003800000 */
[----:B------:R0:W-:Y:S01]  /*8e20*/  @!P6 STG.E.U8 desc[UR46][R4.64+0x99], R53 ;  /* 0x000099350400e986 */ /* 0x0001e2000c10112e */
[----:B------:R-:W-:Y:S05]  /*8e30*/  @P3 BRA `(.L_x_315) ;  /* 0x00000000000c3947 */ /* 0x000fea0003800000 */
[----:B-1----:R-:W5:Y:S02]  /*8e40*/  LDG.E.U8 R19, desc[UR46][R168.64+0x98] ;  /* 0x0000982ea8137981 */ /* 0x002f64000c1e1100 */
[----:B-----5:R-:W-:-:S05]  /*8e50*/  PRMT R23, R19, 0x8880, RZ ;  /* 0x0000888013177816 */ /* 0x020fca00000000ff */
[----:B------:R-:W-:-:S07]  /*8e60*/  IMAD R23, R23, R22, RZ ;  /* 0x0000001617177224 */ /* 0x000fce00078e02ff */
.L_x_315:
[----:B------:R-:W-:Y:S05]  /*8e70*/  BSYNC B1 ;  /* 0x0000000000017941 */ /* 0x000fea0003800000 */
.L_x_314:
[C---:B------:R-:W-:Y:S01]  /*8e80*/  ISETP.LT.OR P2, PT, R3.reuse, 0x9a, !P2 ;  /* 0x0000009a0300780c */ /* 0x040fe20005741670 */
[----:B0-2-4-:R-:W-:Y:S01]  /*8e90*/  @!P3 IMAD R5, R54, R18, R23 ;  /* 0x000000123605b224 */ /* 0x015fe200078e0217 */
[----:B------:R-:W-:Y:S01]  /*8ea0*/  BSSY B1, `(.L_x_316) ;  /* 0x000000a000017945 */ /* 0x000fe20003800000 */
[C---:B------:R-:W-:Y:S02]  /*8eb0*/  ISETP.LT.OR P4, PT, R3.reuse, 0x81, !P1 ;  /* 0x000000810300780c */ /* 0x040fe40004f81670 */
[C---:B------:R-:W-:Y:S01]  /*8ec0*/  ISETP.LT.OR P5, PT, R3.reuse, 0x82, !P1 ;  /* 0x000000820300780c */ /* 0x040fe20004fa1670 */
[----:B------:R0:W-:Y:S01]  /*8ed0*/  @!P3 STG.E.U8 desc[UR46][R8.64+0x98], R5 ;  /* 0x000098050800b986 */ /* 0x0001e2000c10112e */
[C---:B------:R-:W-:Y:S02]  /*8ee0*/  ISETP.LT.OR P6, PT, R3.reuse, 0x81, !P0 ;  /* 0x000000810300780c */ /* 0x040fe400047c1670 */
[----:B------:R-:W-:-:S04]  /*8ef0*/  ISETP.LT.OR P3, PT, R3, 0x82, !P0 ;  /* 0x000000820300780c */ /* 0x000fc80004761670 */
[----:B------:R-:W-:Y:S09]  /*8f00*/  @P2 BRA `(.L_x_317) ;  /* 0x00000000000c2947 */ /* 0x000ff20003800000 */
[----:B-1----:R-:W2:Y:S02]  /*8f10*/  LDG.E.U8 R19, desc[UR46][R168.64+0x99] ;  /* 0x0000992ea8137981 */ /* 0x002ea4000c1e1100 */
[----:B--2---:R-:W-:-:S05]  /*8f20*/  PRMT R23, R19, 0x8880, RZ ;  /* 0x0000888013177816 */ /* 0x004fca00000000ff */
[----:B------:R-:W-:-:S07]  /*8f30*/  IMAD R23, R23, R22, RZ ;  /* 0x0000001617177224 */ /* 0x000fce00078e02ff */
.L_x_317:
[----:B------:R-:W-:Y:S05]  /*8f40*/  BSYNC B1 ;  /* 0x0000000000017941 */ /* 0x000fea0003800000 */
.L_x_316:
[----:B------:R-:W-:Y:S01]  /*8f50*/  @!P2 IMAD R55, R55, R18, R23 ;  /* 0x000000123737a224 */ /* 0x000fe200078e0217 */
[----:B------:R-:W-:Y:S04]  /*8f60*/  BSSY B1, `(.L_x_318) ;  /* 0x0000006000017945 */ /* 0x000fe80003800000 */
[----:B------:R2:W-:Y:S01]  /*8f70*/  @!P2 STG.E.U8 desc[UR46][R8.64+0x99], R55 ;  /* 0x000099370800a986 */ /* 0x0005e2000c10112e */
[----:B------:R-:W-:Y:S05]  /*8f80*/  @P4 BRA `(.L_x_319) ;  /* 0x00000000000c4947 */ /* 0x000fea0003800000 */
[----:B-1----:R-:W4:Y:S02]  /*8f90*/  LDG.E.U8 R19, desc[UR46][R12.64+0x80] ;  /* 0x0000802e0c137981 */ /* 0x002f24000c1e1100 */
[----:B----4-:R-:W-:-:S05]  /*8fa0*/  PRMT R23, R19, 0x8880, RZ ;  /* 0x0000888013177816 */ /* 0x010fca00000000ff */
[----:B------:R-:W-:-:S07]  /*8fb0*/  IMAD R23, R23, R22, RZ ;  /* 0x0000001617177224 */ /* 0x000fce00078e02ff */
.L_x_319:
[----:B------:R-:W-:Y:S05]  /*8fc0*/  BSYNC B1 ;  /* 0x0000000000017941 */ /* 0x000fea0003800000 */
.L_x_318:
[----:B0-----:R-:W-:Y:S01]  /*8fd0*/  @!P4 IMAD R5, R24, R18, R23 ;  /* 0x000000121805c224 */ /* 0x001fe200078e0217 */
[----:B------:R-:W-:Y:S04]  /*8fe0*/  BSSY B1, `(.L_x_320) ;  /* 0x0000006000017945 */ /* 0x000fe80003800000 */
[----:B------:R0:W-:Y:S01]  /*8ff0*/  @!P4 STG.E.U8 desc[UR46][R6.64+0x80], R5 ;  /* 0x000080050600c986 */ /* 0x0001e2000c10112e */
[----:B------:R-:W-:Y:S05]  /*9000*/  @P5 BRA `(.L_x_321) ;  /* 0x00000000000c5947 */ /* 0x000fea0003800000 */
[----:B-1----:R-:W4:Y:S02]  /*9010*/  LDG.E.U8 R19, desc[UR46][R12.64+0x81] ;  /* 0x0000812e0c137981 */ /* 0x002f24000c1e1100 */
[----:B----4-:R-:W-:-:S05]  /*9020*/  PRMT R23, R19, 0x8880, RZ ;  /* 0x0000888013177816 */ /* 0x010fca00000000ff */
[----:B------:R-:W-:-:S07]  /*9030*/  IMAD R23, R23, R22, RZ ;  /* 0x0000001617177224 */ /* 0x000fce00078e02ff */
.L_x_321:
[----:B------:R-:W-:Y:S05]  /*9040*/  BSYNC B1 ;  /* 0x0000000000017941 */ /* 0x000fea0003800000 */
.L_x_320:
[----:B------:R-:W-:Y:S01]  /*9050*/  @!P5 IMAD R25, R25, R18, R23 ;  /* 0x000000121919d224 */ /* 0x000fe200078e0217 */
[----:B------:R-:W-:Y:S04]  /*9060*/  BSSY B1, `(.L_x_322) ;  /* 0x0000006000017945 */ /* 0x000fe80003800000 */
[----:B------:R4:W-:Y:S01]  /*9070*/  @!P5 STG.E.U8 desc[UR46][R6.64+0x81], R25 ;  /* 0x000081190600d986 */ /* 0x0009e2000c10112e */
[----:B------:R-:W-:Y:S05]  /*9080*/  @P6 BRA `(.L_x_323) ;  /* 0x00000000000c6947 */ /* 0x000fea0003800000 */
[----:B-1----:R-:W5:Y:S02]  /*9090*/  LDG.E.U8 R19, desc[UR46][R186.64+0x80] ;  /* 0x0000802eba137981 */ /* 0x002f64000c1e1100 */
[----:B-----5:R-:W-:-:S05]  /*90a0*/  PRMT R23, R19, 0x8880, RZ ;  /* 0x0000888013177816 */ /* 0x020fca00000000ff */
[----:B------:R-:W-:-:S07]  /*90b0*/  IMAD R23, R23, R22, RZ ;  /* 0x0000001617177224 */ /* 0x000fce00078e02ff */
.L_x_323:
[----:B------:R-:W-:Y:S05]  /*90c0*/  BSYNC B1 ;  /* 0x0000000000017941 */ /* 0x000fea0003800000 */
.L_x_322:
[----:B0-----:R-:W-:Y:S01]  /*90d0*/  @!P6 IMAD R5, R26, R18, R23 ;  /* 0x000000121a05e224 */ /* 0x001fe200078e0217 */
[----:B------:R-:W-:Y:S04]  /*90e0*/  BSSY B1, `(.L_x_324) ;  /* 0x0000006000017945 */ /* 0x000fe80003800000 */
[----:B------:R0:W-:Y:S01]  /*90f0*/  @!P6 STG.E.U8 desc[UR46][R10.64+0x80], R5 ;  /* 0x000080050a00e986 */ /* 0x0001e2000c10112e */
[----:B------:R-:W-:Y:S05]  /*9100*/  @P3 BRA `(.L_x_325) ;  /* 0x00000000000c3947 */ /* 0x000fea0003800000 */
[----:B-1----:R-:W5:Y:S02]  /*9110*/  LDG.E.U8 R19, desc[UR46][R186.64+0x81] ;  /* 0x0000812eba137981 */ /* 0x002f64000c1e1100 */
[----:B-----5:R-:W-:-:S05]  /*9120*/  PRMT R23, R19, 0x8880, RZ ;  /* 0x0000888013177816 */ /* 0x020fca00000000ff */
[----:B------:R-:W-:-:S07]  /*9130*/  IMAD R23, R23, R22, RZ ;  /* 0x0000001617177224 */ /* 0x000fce00078e02ff */
.L_x_325:
[----:B------:R-:W-:Y:S05]  /*9140*/  BSYNC B1 ;  /* 0x0000000000017941 */ /* 0x000fea0003800000 */
.L_x_324:
        /* <DEDUP_REMOVED lines=12> */
.L_x_327:
[----:B------:R-:W-:Y:S05]  /*9210*/  BSYNC B1 ;  /* 0x0000000000017941 */ /* 0x000fea0003800000 */
.L_x_326:
[----:B0-----:R-:W-:Y:S01]  /*9220*/  @!P5 IMAD R5, R28, R18, R23 ;  /* 0x000000121c05d224 */ /* 0x001fe200078e0217 */
[----:B------:R-:W-:Y:S04]  /*9230*/  BSSY B1, `(.L_x_328) ;  /* 0x0000006000017945 */ /* 0x000fe80003800000 */
[----:B------:R0:W-:Y:S01]  /*9240*/  @!P5 STG.E.U8 desc[UR46][R6.64+0x88], R5 ;  /* 0x000088050600d986 */ /* 0x0001e2000c10112e */
[----:B------:R-:W-:Y:S05]  /*9250*/  @P2 BRA `(.L_x_329) ;  /* 0x00000000000c2947 */ /* 0x000fea0003800000 */
[----:B-1----:R-:W5:Y:S02]  /*9260*/  LDG.E.U8 R19, desc[UR46][R12.64+0x89] ;  /* 0x0000892e0c137981 */ /* 0x002f64000c1e1100 */
[----:B-----5:R-:W-:-:S05]  /*9270*/  PRMT R23, R19, 0x8880, RZ ;  /* 0x0000888013177816 */ /* 0x020fca00000000ff */
[----:B------:R-:W-:-:S07]  /*9280*/  IMAD R23, R23, R22, RZ ;  /* 0x0000001617177224 */ /* 0x000fce00078e02ff */
.L_x_329:
[----:B------:R-:W-:Y:S05]  /*9290*/  BSYNC B1 ;  /* 0x0000000000017941 */ /* 0x000fea0003800000 */
.L_x_328:
[----:B------:R-:W-:Y:S01]  /*92a0*/  @!P2 IMAD R29, R29, R18, R23 ;  /* 0x000000121d1da224 */ /* 0x000fe200078e0217 */
[----:B------:R-:W-:Y:S04]  /*92b0*/  BSSY B1, `(.L_x_330) ;  /* 0x0000006000017945 */ /* 0x000fe80003800000 */
[----:B------:R0:W-:Y:S01]  /*92c0*/  @!P2 STG.E.U8 desc[UR46][R6.64+0x89], R29 ;  /* 0x0000891d0600a986 */ /* 0x0001e2000c10112e */
[----:B------:R-:W-:Y:S05]  /*92d0*/  @P3 BRA `(.L_x_331) ;  /* 0x00000000000c3947 */ /* 0x000fea0003800000 */
[----:B-1----:R-:W5:Y:S02]  /*92e0*/  LDG.E.U8 R19, desc[UR46][R186.64+0x88] ;  /* 0x0000882eba137981 */ /* 0x002f64000c1e1100 */
[----:B-----5:R-:W-:-:S05]  /*92f0*/  PRMT R23, R19, 0x8880, RZ ;  /* 0x0000888013177816 */ /* 0x020fca00000000ff */
[----:B------:R-:W-:-:S07]  /*9300*/  IMAD R23, R23, R22, RZ ;  /* 0x0000001617177224 */ /* 0x000fce00078e02ff */
.L_x_331:
[----:B------:R-:W-:Y:S05]  /*9310*/  BSYNC B1 ;  /* 0x0000000000017941 */ /* 0x000fea0003800000 */
.L_x_330:
[----:B0-----:R-:W-:Y:S01]  /*9320*/  @!P3 IMAD R5, R30, R18, R23 ;  /* 0x000000121e05b224 */ /* 0x001fe200078e0217 */
[----:B------:R-:W-:Y:S04]  /*9330*/  BSSY B1, `(.L_x_332) ;  /* 0x0000006000017945 */ /* 0x000fe80003800000 */
[----:B------:R0:W-:Y:S01]  /*9340*/  @!P3 STG.E.U8 desc[UR46][R10.64+0x88], R5 ;  /* 0x000088050a00b986 */ /* 0x0001e2000c10112e */
[----:B------:R-:W-:Y:S05]  /*9350*/  @P6 BRA `(.L_x_333) ;  /* 0x00000000000c6947 */ /* 0x000fea0003800000 */
[----:B-1----:R-:W5:Y:S02]  /*9360*/  LDG.E.U8 R19, desc[UR46][R186.64+0x89] ;  /* 0x0000892eba137981 */ /* 0x002f64000c1e1100 */
[----:B-----5:R-:W-:-:S05]  /*9370*/  PRMT R23, R19, 0x8880, RZ ;  /* 0x0000888013177816 */ /* 0x020fca00000000ff */
[----:B------:R-:W-:-:S07]  /*9380*/  IMAD R23, R23, R22, RZ ;  /* 0x0000001617177224 */ /* 0x000fce00078e02ff */
.L_x_333:
[----:B------:R-:W-:Y:S05]  /*9390*/  BSYNC B1 ;  /* 0x0000000000017941 */ /* 0x000fea0003800000 */
.L_x_332:
[----:B------:R-:W-:Y:S01]  /*93a0*/  @!P6 IMAD R31, R31, R18, R23 ;  /* 0x000000121f1fe224 */ /* 0x000fe200078e0217 */
[----:B------:R-:W-:Y:S04]  /*93b0*/  BSSY B1, `(.L_x_334) ;  /* 0x0000006000017945 */ /* 0x000fe80003800000 */
[----:B------:R0:W-:Y:S01]  /*93c0*/  @!P6 STG.E.U8 desc[UR46][R10.64+0x89], R31 ;  /* 0x0000891f0a00e986 */ /* 0x0001e2000c10112e */
[----:B------:R-:W-:Y:S05]  /*93d0*/  @P4 BRA `(.L_x_335) ;  /* 0x00000000000c4947 */ /* 0x000fea0003800000 */
[----:B-1----:R-:W5:Y:S02]  /*93e0*/  LDG.E.U8 R19, desc[UR46][R12.64+0x90] ;  /* 0x0000902e0c137981 */ /* 0x002f64000c1e1100 */
[----:B-----5:R-:W-:-:S05]  /*93f0*/  PRMT R23, R19, 0x8880, RZ ;  /* 0x0000888013177816 */ /* 0x020fca00000000ff */
[----:B------:R-:W-:-:S07]  /*9400*/  IMAD R23, R23, R22, RZ ;  /* 0x0000001617177224 */ /* 0x000fce00078e02ff */
.L_x_335:
[----:B------:R-:W-:Y:S05]  /*9410*/  BSYNC B1 ;  /* 0x0000000000017941 */ /* 0x000fea0003800000 */
.L_x_334:
[C---:B------:R-:W-:Y:S01]  /*9420*/  ISETP.LT.OR P3, PT, R3.reuse, 0x92, !P1 ;  /* 0x000000920300780c */ /* 0x040fe20004f61670 */
[----:B0-----:R-:W-:Y:S01]  /*9430*/  @!P4 IMAD R5, R32, R18, R23 ;  /* 0x000000122005c224 */ /* 0x001fe200078e0217 */
[----:B------:R-:W-:Y:S01]  /*9440*/  BSSY B1, `(.L_x_336) ;  /* 0x000000b000017945 */ /* 0x000fe20003800000 */
[C---:B------:R-:W-:Y:S02]  /*9450*/  ISETP.LT.OR P2, PT, R3.reuse, 0x91, !P0 ;  /* 0x000000910300780c */ /* 0x040fe40004741670 */
[C---:B------:R-:W-:Y:S01]  /*9460*/  ISETP.LT.OR P5, PT, R3.reuse, 0x92, !P0 ;  /* 0x000000920300780c */ /* 0x040fe200047a1670 */
[----:B------:R0:W-:Y:S01]  /*9470*/  @!P4 STG.E.U8 desc[UR46][R6.64+0x90], R5 ;  /* 0x000090050600c986 */ /* 0x0001e2000c10112e */
[C---:B------:R-:W-:Y:S02]  /*9480*/  ISETP.LT.OR P4, PT, R3.reuse, 0x99, !P1 ;  /* 0x000000990300780c */ /* 0x040fe40004f81670 */
[C---:B------:R-:W-:Y:S02]  /*9490*/  ISETP.LT.OR P1, PT, R3.reuse, 0x9a, !P1 ;  /* 0x0000009a0300780c */ /* 0x040fe40004f21670 */
[----:B------:R-:W-:-:S02]  /*94a0*/  ISETP.LT.OR P6, PT, R3, 0x99, !P0 ;  /* 0x000000990300780c */ /* 0x000fc400047c1670 */
[----:B------:R-:W-:Y:S11]  /*94b0*/  @P3 BRA `(.L_x_337) ;  /* 0x00000000000c3947 */ /* 0x000ff60003800000 */
[----:B-1----:R-:W5:Y:S02]  /*94c0*/  LDG.E.U8 R19, desc[UR46][R12.64+0x91] ;  /* 0x0000912e0c137981 */ /* 0x002f64000c1e1100 */
[----:B-----5:R-:W-:-:S05]  /*94d0*/  PRMT R23, R19, 0x8880, RZ ;  /* 0x0000888013177816 */ /* 0x020fca00000000ff */
[----:B------:R-:W-:-:S07]  /*94e0*/  IMAD R23, R23, R22, RZ ;  /* 0x0000001617177224 */ /* 0x000fce00078e02ff */
.L_x_337:
[----:B------:R-:W-:Y:S05]  /*94f0*/  BSYNC B1 ;  /* 0x0000000000017941 */ /* 0x000fea0003800000 */
.L_x_336:
[----:B------:R-:W-:Y:S01]  /*9500*/  @!P3 IMAD R33, R33, R18, R23 ;  /* 0x000000122121b224 */ /* 0x000fe200078e0217 */
[----:B------:R-:W-:Y:S04]  /*9510*/  BSSY B1, `(.L_x_338) ;  /* 0x0000006000017945 */ /* 0x000fe80003800000 */
[----:B------:R0:W-:Y:S01]  /*9520*/  @!P3 STG.E.U8 desc[UR46][R6.64+0x91], R33 ;  /* 0x000091210600b986 */ /* 0x0001e2000c10112e */
[----:B------:R-:W-:Y:S05]  /*9530*/  @P2 BRA `(.L_x_339) ;  /* 0x00000000000c2947 */ /* 0x000fea0003800000 */
[----:B-1----:R-:W5:Y:S02]  /*9540*/  LDG.E.U8 R19, desc[UR46][R186.64+0x90] ;  /* 0x0000902eba137981 */ /* 0x002f64000c1e1100 */
[----:B-----5:R-:W-:-:S05]  /*9550*/  PRMT R23, R19, 0x8880, RZ ;  /* 0x0000888013177816 */ /* 0x020fca00000000ff */
[----:B------:R-:W-:-:S07]  /*9560*/  IMAD R23, R23, R22, RZ ;  /* 0x0000001617177224 */ /* 0x000fce00078e02ff */
.L_x_339:
[----:B------:R-:W-:Y:S05]  /*9570*/  BSYNC B1 ;  /* 0x0000000000017941 */ /* 0x000fea0003800000 */
.L_x_338:
[----:B0-----:R-:W-:Y:S01]  /*9580*/  @!P2 IMAD R5, R34, R18, R23 ;  /* 0x000000122205a224 */ /* 0x001fe200078e0217 */
[----:B------:R-:W-:Y:S04]  /*9590*/  BSSY B1, `(.L_x_340) ;  /* 0x0000006000017945 */ /* 0x000fe80003800000 */
[----:B------:R0:W-:Y:S01]  /*95a0*/  @!P2 STG.E.U8 desc[UR46][R10.64+0x90], R5 ;  /* 0x000090050a00a986 */ /* 0x0001e2000c10112e */
[----:B------:R-:W-:Y:S05]  /*95b0*/  @P5 BRA `(.L_x_341) ;  /* 0x00000000000c5947 */ /* 0x000fea0003800000 */
[----:B-1----:R-:W5:Y:S02]  /*95c0*/  LDG.E.U8 R19, desc[UR46][R186.64+0x91] ;  /* 0x0000912eba137981 */ /* 0x002f64000c1e1100 */
[----:B-----5:R-:W-:-:S05]  /*95d0*/  PRMT R23, R19, 0x8880, RZ ;  /* 0x0000888013177816 */ /* 0x020fca00000000ff */
[----:B------:R-:W-:-:S07]  /*95e0*/  IMAD R23, R23, R22, RZ ;  /* 0x0000001617177224 */ /* 0x000fce00078e02ff */
.L_x_341:
[----:B------:R-:W-:Y:S05]  /*95f0*/  BSYNC B1 ;  /* 0x0000000000017941 */ /* 0x000fea0003800000 */
.L_x_340:
[----:B------:R-:W-:Y:S01]  /*9600*/  @!P5 IMAD R35, R35, R18, R23 ;  /* 0x000000122323d224 */ /* 0x000fe200078e0217 */
[----:B------:R-:W-:Y:S04]  /*9610*/  BSSY B1, `(.L_x_342) ;  /* 0x0000006000017945 */ /* 0x000fe80003800000 */
[----:B------:R0:W-:Y:S01]  /*9620*/  @!P5 STG.E.U8 desc[UR46][R10.64+0x91], R35 ;  /* 0x000091230a00d986 */ /* 0x0001e2000c10112e */
[----:B------:R-:W-:Y:S05]  /*9630*/  @P4 BRA `(.L_x_343) ;  /* 0x00000000000c4947 */ /* 0x000fea0003800000 */
[----:B-1----:R-:W5:Y:S02]  /*9640*/  LDG.E.U8 R19, desc[UR46][R12.64+0x98] ;  /* 0x0000982e0c137981 */ /* 0x002f64000c1e1100 */
[----:B-----5:R-:W-:-:S05]  /*9650*/  PRMT R23, R19, 0x8880, RZ ;  /* 0x0000888013177816 */ /* 0x020fca00000000ff */
[----:B------:R-:W-:-:S07]  /*9660*/  IMAD R23, R23, R22, RZ ;  /* 0x0000001617177224 */ /* 0x000fce00078e02ff */
.L_x_343:
[----:B------:R-:W-:Y:S05]  /*9670*/  BSYNC B1 ;  /* 0x0000000000017941 */ /* 0x000fea0003800000 */
.L_x_342:
[----:B0-----:R-:W-:Y:S01]  /*9680*/  @!P4 IMAD R5, R36, R18, R23 ;  /* 0x000000122405c224 */ /* 0x001fe200078e0217 */
[----:B------:R-:W-:Y:S04]  /*9690*/  BSSY B1, `(.L_x_344) ;  /* 0x0000006000017945 */ /* 0x000fe80003800000 */
[----:B------:R0:W-:Y:S01]  /*96a0*/  @!P4 STG.E.U8 desc[UR46][R6.64+0x98], R5 ;  /* 0x000098050600c986 */ /* 0x0001e2000c10112e */
[----:B------:R-:W-:Y:S05]  /*96b0*/  @P1 BRA `(.L_x_345) ;  /* 0x00000000000c1947 */ /* 0x000fea0003800000 */
[----:B-1----:R-:W5:Y:S02]  /*96c0*/  LDG.E.U8 R19, desc[UR46][R12.64+0x99] ;  /* 0x0000992e0c137981 */ /* 0x002f64000c1e1100 */
[----:B-----5:R-:W-:-:S05]  /*96d0*/  PRMT R23, R19, 0x8880, RZ ;  /* 0x0000888013177816 */ /* 0x020fca00000000ff */
[----:B------:R-:W-:-:S07]  /*96e0*/  IMAD R23, R23, R22, RZ ;  /* 0x0000001617177224 */ /* 0x000fce00078e02ff */
.L_x_345:
[----:B------:R-:W-:Y:S05]  /*96f0*/  BSYNC B1 ;  /* 0x0000000000017941 */ /* 0x000fea0003800000 */
.L_x_344:
[----:B------:R-:W-:Y:S01]  /*9700*/  @!P1 IMAD R37, R37, R18, R23 ;  /* 0x0000001225259224 */ /* 0x000fe200078e0217 */
[----:B------:R-:W-:Y:S04]  /*9710*/  BSSY B1, `(.L_x_346) ;  /* 0x0000006000017945 */ /* 0x000fe80003800000 */
[----:B------:R0:W-:Y:S01]  /*9720*/  @!P1 STG.E.U8 desc[UR46][R6.64+0x99], R37 ;  /* 0x0000992506009986 */ /* 0x0001e2000c10112e */
[----:B------:R-:W-:Y:S05]  /*9730*/  @P6 BRA `(.L_x_347) ;  /* 0x00000000000c6947 */ /* 0x000fea0003800000 */
[----:B-1----:R-:W5:Y:S02]  /*9740*/  LDG.E.U8 R19, desc[UR46][R186.64+0x98] ;  /* 0x0000982eba137981 */ /* 0x002f64000c1e1100 */
[----:B-----5:R-:W-:-:S05]  /*9750*/  PRMT R23, R19, 0x8880, RZ ;  /* 0x0000888013177816 */ /* 0x020fca00000000ff */
[----:B------:R-:W-:-:S07]  /*9760*/  IMAD R23, R23, R22, RZ ;  /* 0x0000001617177224 */ /* 0x000fce00078e02ff */
.L_x_347:
[----:B------:R-:W-:Y:S05]  /*9770*/  BSYNC B1 ;  /* 0x0000000000017941 */ /* 0x000fea0003800000 */
.L_x_346:
[----:B0-----:R-:W-:Y:S01]  /*9780*/  @!P6 IMAD R5, R38, R18, R23 ;  /* 0x000000122605e224 */ /* 0x001fe200078e0217 */
[----:B------:R-:W-:Y:S01]  /*9790*/  ISETP.LT.OR P0, PT, R3, 0x9a, !P0 ;  /* 0x0000009a0300780c */ /* 0x000fe20004701670 */
[----:B------:R-:W-:Y:S03]  /*97a0*/  BSSY B1, `(.L_x_348) ;  /* 0x0000006000017945 */ /* 0x000fe60003800000 */
[----:B------:R0:W-:Y:S09]  /*97b0*/  @!P6 STG.E.U8 desc[UR46][R10.64+0x98], R5 ;  /* 0x000098050a00e986 */ /* 0x0001f2000c10112e */
[----:B------:R-:W-:Y:S05]  /*97c0*/  @P0 BRA `(.L_x_349) ;  /* 0x00000000000c0947 */ /* 0x000fea0003800000 */
[----:B-1----:R-:W5:Y:S02]  /*97d0*/  LDG.E.U8 R19, desc[UR46][R186.64+0x99] ;  /* 0x0000992eba137981 */ /* 0x002f64000c1e1100 */
[----:B-----5:R-:W-:-:S05]  /*97e0*/  PRMT R23, R19, 0x8880, RZ ;  /* 0x0000888013177816 */ /* 0x020fca00000000ff */
[----:B------:R-:W-:-:S07]  /*97f0*/  IMAD R23, R23, R22, RZ ;  /* 0x0000001617177224 */ /* 0x000fce00078e02ff */
.L_x_349:
[----:B------:R-:W-:Y:S05]  /*9800*/  BSYNC B1 ;  /* 0x0000000000017941 */ /* 0x000fea0003800000 */
.L_x_348:
[----:B------:R-:W-:Y:S01]  /*9810*/  IMAD R23, R39, R18, R23 ;  /* 0x0000001227177224 */ /* 0x000fe200078e0217 */
[----:B------:R-:W-:Y:S06]  /*9820*/  @P0 BRA `(.L_x_350) ;  /* 0x0000001c00980947 */ /* 0x000fec0003800000 */
[----:B------:R0:W-:Y:S01]  /*9830*/  STG.E.U8 desc[UR46][R10.64+0x99], R23 ;  /* 0x000099170a007986 */ /* 0x0001e2000c10112e */
[----:B------:R-:W-:Y:S05]  /*9840*/  BRA `(.L_x_350) ;  /* 0x0000001c00907947 */ /* 0x000fea0003800000 */
.L_x_29:
[C---:B------:R-:W-:Y:S02]  /*9850*/  ISETP.GE.AND P2, PT, R0.reuse, 0x1, PT ;  /* 0x000000010000780c */ /* 0x040fe40003f46270 */
[----:B------:R-:W-:Y:S02]  /*9860*/  ISETP.GE.AND P3, PT, R0, 0x9, PT ;  /* 0x000000090000780c */ /* 0x000fe40003f66270 */
[C---:B------:R-:W-:Y:S02]  /*9870*/  ISETP.LT.OR P5, PT, R3.reuse, 0x1, !P2 ;  /* 0x000000010300780c */ /* 0x040fe400057a1670 */
[C---:B------:R-:W-:Y:S02]  /*9880*/  ISETP.LT.OR P1, PT, R3.reuse, 0x2, !P2 ;  /* 0x000000020300780c */ /* 0x040fe40005721670 */
[C---:B------:R-:W-:Y:S02]  /*9890*/  ISETP.LT.OR P6, PT, R3.reuse, 0x1, !P3 ;  /* 0x000000010300780c */ /* 0x040fe40005fc1670 */
[----:B------:R-:W-:-:S02]  /*98a0*/  ISETP.LT.OR P4, PT, R3, 0x2, !P3 ;  /* 0x000000020300780c */ /* 0x000fc40005f81670 */
[----:B------:R-:W-:-:S05]  /*98b0*/  ISETP.LT.OR P0, PT, R3, 0x9, !P2 ;  /* 0x000000090300780c */ /* 0x000fca0005701670 */
[-C--:B------:R-:W-:Y:S02]  /*98c0*/  @!P5 IMAD R13, R168, R18.reuse, RZ ;  /* 0x00000012a80dd224 */ /* 0x080fe400078e02ff */
[-C--:B------:R-:W-:Y:S02]  /*98d0*/  @!P1 IMAD R169, R169, R18.reuse, RZ ;  /* 0x00000012a9a99224 */ /* 0x080fe400078e02ff */
[-C--:B------:R-:W-:Y:S01]  /*98e0*/  @!P6 IMAD R15, R170, R18.reuse, RZ ;  /* 0x00000012aa0fe224 */ /* 0x080fe200078e02ff */
[----:B------:R0:W-:Y:S01]  /*98f0*/  @!P5 STG.E.U8 desc[UR46][R4.64], R13 ;  /* 0x0000000d0400d986 */ /* 0x0001e2000c10112e */
[----:B------:R-:W-:Y:S01]  /*9900*/  ISETP.LT.OR P5, PT, R3, 0xa, !P2 ;  /* 0x0000000a0300780c */ /* 0x000fe200057a1670 */
[-C--:B------:R-:W-:Y:S02]  /*9910*/  @!P4 IMAD R171, R171, R18.reuse, RZ ;  /* 0x00000012ababc224 */ /* 0x080fe400078e02ff */
[----:B------:R-:W-:Y:S01]  /*9920*/  @!P0 IMAD R21, R172, R18, RZ ;  /* 0x00000012ac158224 */ /* 0x000fe200078e02ff */
[----:B------:R-:W-:Y:S01]  /*9930*/  @!P1 STG.E.U8 desc[UR46][R4.64+0x1], R169 ;  /* 0x000001a904009986 */ /* 0x000fe2000c10112e */
[----:B------:R-:W-:-:S03]  /*9940*/  ISETP.LT.OR P1, PT, R3, 0x9, !P3 ;  /* 0x000000090300780c */ /* 0x000fc60005f21670 */
[----:B------:R3:W-:Y:S01]  /*9950*/  @!P6 STG.E.U8 desc[UR46][R8.64], R15 ;  /* 0x0000000f0800e986 */ /* 0x0007e2000c10112e */
[----:B------:R-:W-:-:S03]  /*9960*/  ISETP.LT.OR P6, PT, R3, 0xa, !P3 ;  /* 0x0000000a0300780c */ /* 0x000fc60005fc1670 */
[----:B------:R-:W-:Y:S01]  /*9970*/  @!P4 STG.E.U8 desc[UR46][R8.64+0x1], R171 ;  /* 0x000001ab0800c986 */ /* 0x000fe2000c10112e */
[-C--:B------:R-:W-:Y:S01]  /*9980*/  @!P5 IMAD R173, R173, R18.reuse, RZ ;  /* 0x00000012adadd224 */ /* 0x080fe200078e02ff */
[C---:B------:R-:W-:Y:S02]  /*9990*/  ISETP.LT.OR P4, PT, R3.reuse, 0x11, !P2 ;  /* 0x000000110300780c */ /* 0x040fe40005781670 */
[----:B------:R4:W-:Y:S01]  /*99a0*/  @!P0 STG.E.U8 desc[UR46][R4.64+0x8], R21 ;  /* 0x0000081504008986 */ /* 0x0009e2000c10112e */
[C---:B------:R-:W-:Y:S01]  /*99b0*/  ISETP.LT.OR P0, PT, R3.reuse, 0x12, !P2 ;  /* 0x000000120300780c */ /* 0x040fe20005701670 */
[-C--:B0-----:R-:W-:Y:S02]  /*99c0*/  @!P1 IMAD R13, R174, R18.reuse, RZ ;  /* 0x00000012ae0d9224 */ /* 0x081fe400078e02ff */
[----:B------:R-:W-:Y:S01]  /*99d0*/  @!P5 STG.E.U8 desc[UR46][R4.64+0x9], R173 ;  /* 0x000009ad0400d986 */ /* 0x000fe2000c10112e */
[----:B------:R-:W-:Y:S01]  /*99e0*/  ISETP.LT.OR P5, PT, R3, 0x11, !P3 ;  /* 0x000000110300780c */ /* 0x000fe20005fa1670 */
[----:B------:R-:W-:-:S02]  /*99f0*/  @!P6 IMAD R175, R175, R18, RZ ;  /* 0x00000012afafe224 */ /* 0x000fc400078e02ff */
[----:B------:R0:W-:Y:S01]  /*9a00*/  @!P1 STG.E.U8 desc[UR46][R8.64+0x8], R13 ;  /* 0x0000080d08009986 */ /* 0x0001e2000c10112e */
[C---:B------:R-:W-:Y:S02]  /*9a10*/  ISETP.LT.OR P1, PT, R3.reuse, 0x12, !P3 ;  /* 0x000000120300780c */ /* 0x040fe40005f21670 */
[-C--:B---3--:R-:W-:Y:S01]  /*9a20*/  @!P4 IMAD R15, R176, R18.reuse, RZ ;  /* 0x00000012b00fc224 */ /* 0x088fe200078e02ff */
[----:B------:R-:W-:Y:S01]  /*9a30*/  @!P6 STG.E.U8 desc[UR46][R8.64+0x9], R175 ;  /* 0x000009af0800e986 */ /* 0x000fe2000c10112e */
[----:B------:R-:W-:Y:S01]  /*9a40*/  ISETP.LT.OR P6, PT, R3, 0x19, !P2 ;  /* 0x000000190300780c */ /* 0x000fe200057c1670 */
[-C--:B------:R-:W-:Y:S02]  /*9a50*/  @!P0 IMAD R177, R177, R18.reuse, RZ ;  /* 0x00000012b1b18224 */ /* 0x080fe400078e02ff */
[----:B------:R3:W-:Y:S01]  /*9a60*/  @!P4 STG.E.U8 desc[UR46][R4.64+0x10], R15 ;  /* 0x0000100f0400c986 */ /* 0x0007e2000c10112e */
[----:B------:R-:W-:Y:S01]  /*9a70*/  ISETP.LT.OR P4, PT, R3, 0x1a, !P2 ;  /* 0x0000001a0300780c */ /* 0x000fe20005781670 */
[----:B----4-:R-:W-:-:S02]  /*9a80*/  @!P5 IMAD R21, R178, R18, RZ ;  /* 0x00000012b215d224 */ /* 0x010fc400078e02ff */
[----:B------:R-:W-:Y:S01]  /*9a90*/  @!P0 STG.E.U8 desc[UR46][R4.64+0x11], R177 ;  /* 0x000011b104008986 */ /* 0x000fe2000c10112e */
[----:B------:R-:W-:Y:S01]  /*9aa0*/  ISETP.LT.OR P0, PT, R3, 0x19, !P3 ;  /* 0x000000190300780c */ /* 0x000fe20005f01670 */
[-C--:B------:R-:W-:Y:S02]  /*9ab0*/  @!P1 IMAD R179, R179, R18.reuse, RZ ;  /* 0x00000012b3b39224 */ /* 0x080fe400078e02ff */
[----:B------:R4:W-:Y:S01]  /*9ac0*/  @!P5 STG.E.U8 desc[UR46][R8.64+0x10], R21 ;  /* 0x000010150800d986 */ /* 0x0009e2000c10112e */
[----:B------:R-:W-:Y:S01]  /*9ad0*/  ISETP.LT.OR P5, PT, R3, 0x1a, !P3 ;  /* 0x0000001a0300780c */ /* 0x000fe20005fa1670 */
[-C--:B0-----:R-:W-:Y:S02]  /*9ae0*/  @!P6 IMAD R13, R180, R18.reuse, RZ ;  /* 0x00000012b40de224 */ /* 0x081fe400078e02ff */
[----:B------:R-:W-:Y:S01]  /*9af0*/  @!P1 STG.E.U8 desc[UR46][R8.64+0x11], R179 ;  /* 0x000011b308009986 */ /* 0x000fe2000c10112e */
[----:B------:R-:W-:Y:S01]  /*9b00*/  ISETP.GE.AND P1, PT, R0, 0x81, PT ;  /* 0x000000810000780c */ /* 0x000fe20003f26270 */
[----:B------:R-:W-:-:S02]  /*9b10*/  @!P4 IMAD R181, R181, R18, RZ ;  /* 0x00000012b5b5c224 */ /* 0x000fc400078e02ff */
[----:B------:R0:W-:Y:S01]  /*9b20*/  @!P6 STG.E.U8 desc[UR46][R4.64+0x18], R13 ;  /* 0x0000180d0400e986 */ /* 0x0001e2000c10112e */
[C---:B------:R-:W-:Y:S01]  /*9b30*/  ISETP.LT.OR P6, PT, R3.reuse, 0x1, !P1 ;  /* 0x000000010300780c */ /* 0x040fe20004fc1670 */
[-C--:B---3--:R-:W-:Y:S02]  /*9b40*/  @!P0 IMAD R15, R182, R18.reuse, RZ ;  /* 0x00000012b60f8224 */ /* 0x088fe400078e02ff */
[----:B------:R-:W-:Y:S01]  /*9b50*/  @!P4 STG.E.U8 desc[UR46][R4.64+0x19], R181 ;  /* 0x000019b50400c986 */ /* 0x000fe2000c10112e */
[----:B------:R-:W-:Y:S01]  /*9b60*/  ISETP.LT.OR P4, PT, R3, 0x2, !P1 ;  /* 0x000000020300780c */ /* 0x000fe20004f81670 */
[----:B------:R-:W-:Y:S02]  /*9b70*/  @!P5 IMAD R183, R183, R18, RZ ;  /* 0x00000012b7b7d224 */ /* 0x000fe400078e02ff */
[----:B------:R3:W-:Y:S01]  /*9b80*/  @!P0 STG.E.U8 desc[UR46][R8.64+0x18], R15 ;  /* 0x0000180f08008986 */ /* 0x0007e2000c10112e */
[----:B------:R-:W-:-:S03]  /*9b90*/  ISETP.GE.AND P0, PT, R0, 0x89, PT ;  /* 0x000000890000780c */ /* 0x000fc60003f06270 */
[----:B------:R-:W-:Y:S01]  /*9ba0*/  @!P5 STG.E.U8 desc[UR46][R8.64+0x19], R183 ;  /* 0x000019b70800d986 */ /* 0x000fe2000c10112e */
[----:B------:R-:W-:Y:S01]  /*9bb0*/  ISETP.LT.OR P5, PT, R3, 0x1, !P0 ;  /* 0x000000010300780c */ /* 0x000fe200047a1670 */
[----:B----4-:R-:W-:-:S04]  /*9bc0*/  @!P6 IMAD R21, R152, R18, RZ ;  /* 0x000000129815e224 */ /* 0x010fc800078e02ff */
[----:B------:R-:W-:Y:S01]  /*9bd0*/  @!P4 IMAD R153, R153, R18, RZ ;  /* 0x000000129999c224 */ /* 0x000fe200078e02ff */
[----:B------:R-:W-:Y:S01]  /*9be0*/  @!P6 STG.E.U8 desc[UR46][R6.64], R21 ;  /* 0x000000150600e986 */ /* 0x000fe2000c10112e */
[----:B------:R-:W-:-:S03]  /*9bf0*/  ISETP.LT.OR P6, PT, R3, 0x2, !P0 ;  /* 0x000000020300780c */ /* 0x000fc600047c1670 */
[----:B------:R-:W-:Y:S01]  /*9c00*/  @!P4 STG.E.U8 desc[UR46][R6.64+0x1], R153 ;  /* 0x000001990600c986 */ /* 0x000fe2000c10112e */
[----:B------:R-:W-:Y:S02]  /*9c10*/  ISETP.LT.OR P4, PT, R3, 0x9, !P1 ;  /* 0x000000090300780c */ /* 0x000fe40004f81670 */
[----:B0-----:R-:W-:-:S05]  /*9c20*/  @!P5 IMAD R13, R154, R18, RZ ;  /* 0x000000129a0dd224 */ /* 0x001fca00078e02ff */
[----:B------:R0:W-:Y:S01]  /*9c30*/  @!P5 STG.E.U8 desc[UR46][R10.64], R13 ;  /* 0x0000000d0a00d986 */ /* 0x0001e2000c10112e */
[----:B------:R-:W-:Y:S01]  /*9c40*/  ISETP.LT.OR P5, PT, R3, 0xa, !P1 ;  /* 0x0000000a0300780c */ /* 0x000fe20004fa1670 */
[----:B------:R-:W-:-:S04]  /*9c50*/  @!P6 IMAD R155, R155, R18, RZ ;  /* 0x000000129b9be224 */ /* 0x000fc800078e02ff */
[----:B---3--:R-:W-:Y:S01]  /*9c60*/  @!P4 IMAD R15, R156, R18, RZ ;  /* 0x000000129c0fc224 */ /* 0x008fe200078e02ff */
[----:B------:R-:W-:Y:S01]  /*9c70*/  @!P6 STG.E.U8 desc[UR46][R10.64+0x1], R155 ;  /* 0x0000019b0a00e986 */ /* 0x000fe2000c10112e */
[----:B------:R-:W-:-:S03]  /*9c80*/  ISETP.LT.OR P6, PT, R3, 0x9, !P0 ;  /* 0x000000090300780c */ /* 0x000fc600047c1670 */
[----:B------:R3:W-:Y:S01]  /*9c90*/  @!P4 STG.E.U8 desc[UR46][R6.64+0x8], R15 ;  /* 0x0000080f0600c986 */ /* 0x0007e2000c10112e */
[----:B------:R-:W-:Y:S02]  /*9ca0*/  ISETP.LT.OR P4, PT, R3, 0xa, !P0 ;  /* 0x0000000a0300780c */ /* 0x000fe40004781670 */
[----:B------:R-:W-:-:S05]  /*9cb0*/  @!P5 IMAD R157, R157, R18, RZ ;  /* 0x000000129d9dd224 */ /* 0x000fca00078e02ff */
[----:B------:R-:W-:Y:S01]  /*9cc0*/  @!P5 STG.E.U8 desc[UR46][R6.64+0x9], R157 ;  /* 0x0000099d0600d986 */ /* 0x000fe2000c10112e */
[----:B------:R-:W-:Y:S01]  /*9cd0*/  ISETP.LT.OR P5, PT, R3, 0x11, !P1 ;  /* 0x000000110300780c */ /* 0x000fe20004fa1670 */
[----:B0-----:R-:W-:-:S04]  /*9ce0*/  @!P6 IMAD R13, R158, R18, RZ ;  /* 0x000000129e0de224 */ /* 0x001fc800078e02ff */
[----:B------:R-:W-:Y:S01]  /*9cf0*/  @!P4 IMAD R159, R159, R18, RZ ;  /* 0x000000129f9fc224 */ /* 0x000fe200078e02ff */
[----:B------:R0:W-:Y:S01]  /*9d00*/  @!P6 STG.E.U8 desc[UR46][R10.64+0x8], R13 ;  /* 0x0000080d0a00e986 */ /* 0x0001e2000c10112e */
[----:B------:R-:W-:-:S03]  /*9d10*/  ISETP.LT.OR P6, PT, R3, 0x12, !P1 ;  /* 0x000000120300780c */ /* 0x000fc60004fc1670 */
[----:B------:R-:W-:Y:S01]  /*9d20*/  @!P4 STG.E.U8 desc[UR46][R10.64+0x9], R159 ;  /* 0x0000099f0a00c986 */ /* 0x000fe2000c10112e */
[----:B------:R-:W-:Y:S02]  /*9d30*/  ISETP.LT.OR P4, PT, R3, 0x11, !P0 ;  /* 0x000000110300780c */ /* 0x000fe40004781670 */
[----:B---3--:R-:W-:-:S05]  /*9d40*/  @!P5 IMAD R15, R160, R18, RZ ;  /* 0x00000012a00fd224 */ /* 0x008fca00078e02ff */
[----:B------:R3:W-:Y:S01]  /*9d50*/  @!P5 STG.E.U8 desc[UR46][R6.64+0x10], R15 ;  /* 0x0000100f0600d986 */ /* 0x0007e2000c10112e */
[----:B------:R-:W-:Y:S01]  /*9d60*/  ISETP.LT.OR P5, PT, R3, 0x12, !P0 ;  /* 0x000000120300780c */ /* 0x000fe200047a1670 */
[----:B------:R-:W-:-:S04]  /*9d70*/  @!P6 IMAD R161, R161, R18, RZ ;  /* 0x00000012a1a1e224 */ /* 0x000fc800078e02ff */
[----:B------:R-:W-:Y:S01]  /*9d80*/  @!P4 IMAD R21, R162, R18, RZ ;  /* 0x00000012a215c224 */ /* 0x000fe200078e02ff */
        /* <DEDUP_REMOVED lines=17> */
[----:B----4-:R-:W-:Y:S01]  /*9ea0*/  @!P4 IMAD R21, R136, R18, RZ ;  /* 0x000000128815c224 */ /* 0x010fe200078e02ff */
        /* <DEDUP_REMOVED lines=318> */
[C---:B------:R-:W-:Y:S02]  /*b290*/  ISETP.LT.OR P4, PT, R3.reuse, 0x99, !P2 ;  /* 0x000000990300780c */ /* 0x040fe40005781670 */
[----:B---3--:R-:W-:Y:S01]  /*b2a0*/  @!P5 IMAD R15, R50, R18, RZ ;  /* 0x00000012320fd224 */ /* 0x008fe200078e02ff */
[----:B------:R-:W-:-:S04]  /*b2b0*/  ISETP.LT.OR P2, PT, R3, 0x9a, !P2 ;  /* 0x0000009a0300780c */ /* 0x000fc80005741670 */
[----:B------:R3:W-:Y:S01]  /*b2c0*/  @!P5 STG.E.U8 desc[UR46][R8.64+0x90], R15 ;  /* 0x0000900f0800d986 */ /* 0x0007e2000c10112e */
[----:B------:R-:W-:Y:S01]  /*b2d0*/  ISETP.LT.OR P5, PT, R3, 0x99, !P3 ;  /* 0x000000990300780c */ /* 0x000fe20005fa1670 */
[----:B------:R-:W-:Y:S01]  /*b2e0*/  @!P6 IMAD R51, R51, R18, RZ ;  /* 0x000000123333e224 */ /* 0x000fe200078e02ff */
[----:B------:R-:W-:-:S03]  /*b2f0*/  ISETP.LT.OR P3, PT, R3, 0x9a, !P3 ;  /* 0x0000009a0300780c */ /* 0x000fc60005f61670 */
[-C--:B----4-:R-:W-:Y:S01]  /*b300*/  @!P4 IMAD R21, R52, R18.reuse, RZ ;  /* 0x000000123415c224 */ /* 0x090fe200078e02ff */
[----:B------:R-:W-:Y:S01]  /*b310*/  @!P6 STG.E.U8 desc[UR46][R8.64+0x91], R51 ;  /* 0x000091330800e986 */ /* 0x000fe2000c10112e */
[----:B------:R-:W-:Y:S01]  /*b320*/  ISETP.LT.OR P6, PT, R3, 0x81, !P1 ;  /* 0x000000810300780c */ /* 0x000fe20004fc1670 */
[-C--:B------:R-:W-:Y:S02]  /*b330*/  @!P2 IMAD R53, R53, R18.reuse, RZ ;  /* 0x000000123535a224 */ /* 0x080fe400078e02ff */
[----:B------:R4:W-:Y:S01]  /*b340*/  @!P4 STG.E.U8 desc[UR46][R4.64+0x98], R21 ;  /* 0x000098150400c986 */ /* 0x0009e2000c10112e */
[C---:B------:R-:W-:Y:S02]  /*b350*/  ISETP.LT.OR P4, PT, R3.reuse, 0x82, !P1 ;  /* 0x000000820300780c */ /* 0x040fe40004f81670 */
[-C--:B0-----:R-:W-:Y:S01]  /*b360*/  @!P5 IMAD R13, R54, R18.reuse, RZ ;  /* 0x00000012360dd224 */ /* 0x081fe200078e02ff */
[----:B------:R0:W-:Y:S01]  /*b370*/  @!P2 STG.E.U8 desc[UR46][R4.64+0x99], R53 ;  /* 0x000099350400a986 */ /* 0x0001e2000c10112e */
[----:B------:R-:W-:Y:S01]  /*b380*/  ISETP.LT.OR P2, PT, R3, 0x81, !P0 ;  /* 0x000000810300780c */ /* 0x000fe20004741670 */
[----:B------:R-:W-:-:S02]  /*b390*/  @!P3 IMAD R55, R55, R18, RZ ;  /* 0x000000123737b224 */ /* 0x000fc400078e02ff */
[----:B------:R-:W-:Y:S01]  /*b3a0*/  @!P5 STG.E.U8 desc[UR46][R8.64+0x98], R13 ;  /* 0x0000980d0800d986 */ /* 0x000fe2000c10112e */
[C---:B------:R-:W-:Y:S01]  /*b3b0*/  ISETP.LT.OR P5, PT, R3.reuse, 0x82, !P0 ;  /* 0x000000820300780c */ /* 0x040fe200047a1670 */
[-C--:B---3--:R-:W-:Y:S02]  /*b3c0*/  @!P6 IMAD R15, R24, R18.reuse, RZ ;  /* 0x00000012180fe224 */ /* 0x088fe400078e02ff */
[----:B------:R3:W-:Y:S01]  /*b3d0*/  @!P3 STG.E.U8 desc[UR46][R8.64+0x99], R55 ;  /* 0x000099370800b986 */ /* 0x0007e2000c10112e */
[----:B------:R-:W-:Y:S01]  /*b3e0*/  ISETP.LT.OR P3, PT, R3, 0x89, !P1 ;  /* 0x000000890300780c */ /* 0x000fe20004f61670 */
[-C--:B------:R-:W-:Y:S02]  /*b3f0*/  @!P4 IMAD R25, R25, R18.reuse, RZ ;  /* 0x000000121919c224 */ /* 0x080fe400078e02ff */
[----:B------:R-:W-:Y:S01]  /*b400*/  @!P6 STG.E.U8 desc[UR46][R6.64+0x80], R15 ;  /* 0x0000800f0600e986 */ /* 0x000fe2000c10112e */
[----:B------:R-:W-:Y:S01]  /*b410*/  ISETP.LT.OR P6, PT, R3, 0x89, !P0 ;  /* 0x000000890300780c */ /* 0x000fe200047c1670 */
[----:B----4-:R-:W-:-:S02]  /*b420*/  @!P2 IMAD R21, R26, R18, RZ ;  /* 0x000000121a15a224 */ /* 0x010fc400078e02ff */
[----:B------:R-:W-:Y:S01]  /*b430*/  @!P4 STG.E.U8 desc[UR46][R6.64+0x81], R25 ;  /* 0x000081190600c986 */ /* 0x000fe2000c10112e */
[----:B------:R-:W-:Y:S01]  /*b440*/  ISETP.LT.OR P4, PT, R3, 0x8a, !P1 ;  /* 0x0000008a0300780c */ /* 0x000fe20004f81670 */
[-C--:B------:R-:W-:Y:S02]  /*b450*/  @!P5 IMAD R27, R27, R18.reuse, RZ ;  /* 0x000000121b1bd224 */ /* 0x080fe400078e02ff */
[----:B------:R-:W-:Y:S01]  /*b460*/  @!P2 STG.E.U8 desc[UR46][R10.64+0x80], R21 ;  /* 0x000080150a00a986 */ /* 0x000fe2000c10112e */
[C---:B------:R-:W-:Y:S01]  /*b470*/  ISETP.LT.OR P2, PT, R3.reuse, 0x8a, !P0 ;  /* 0x0000008a0300780c */ /* 0x040fe20004741670 */
[-C--:B0-----:R-:W-:Y:S02]  /*b480*/  @!P3 IMAD R5, R28, R18.reuse, RZ ;  /* 0x000000121c05b224 */ /* 0x081fe400078e02ff */
[----:B------:R-:W-:Y:S01]  /*b490*/  @!P5 STG.E.U8 desc[UR46][R10.64+0x81], R27 ;  /* 0x0000811b0a00d986 */ /* 0x000fe2000c10112e */
[----:B------:R-:W-:Y:S01]  /*b4a0*/  ISETP.LT.OR P5, PT, R3, 0x91, !P1 ;  /* 0x000000910300780c */ /* 0x000fe20004fa1670 */
[----:B---3--:R-:W-:-:S02]  /*b4b0*/  @!P6 IMAD R9, R30, R18, RZ ;  /* 0x000000121e09e224 */ /* 0x008fc400078e02ff */
[----:B------:R0:W-:Y:S01]  /*b4c0*/  @!P3 STG.E.U8 desc[UR46][R6.64+0x88], R5 ;  /* 0x000088050600b986 */ /* 0x0001e2000c10112e */
[----:B------:R-:W-:Y:S01]  /*b4d0*/  ISETP.LT.OR P3, PT, R3, 0x91, !P0 ;  /* 0x000000910300780c */ /* 0x000fe20004761670 */
[----:B------:R-:W-:-:S04]  /*b4e0*/  @!P4 IMAD R29, R29, R18, RZ ;  /* 0x000000121d1dc224 */ /* 0x000fc800078e02ff */
[-C--:B------:R-:W-:Y:S01]  /*b4f0*/  @!P2 IMAD R31, R31, R18.reuse, RZ ;  /* 0x000000121f1fa224 */ /* 0x080fe200078e02ff */
[----:B------:R-:W-:Y:S01]  /*b500*/  @!P4 STG.E.U8 desc[UR46][R6.64+0x89], R29 ;  /* 0x0000891d0600c986 */ /* 0x000fe2000c10112e */
[C---:B------:R-:W-:Y:S02]  /*b510*/  ISETP.LT.OR P4, PT, R3.reuse, 0x99, !P1 ;  /* 0x000000990300780c */ /* 0x040fe40004f81670 */
[----:B------:R-:W-:Y:S01]  /*b520*/  @!P5 IMAD R13, R32, R18, RZ ;  /* 0x00000012200dd224 */ /* 0x000fe200078e02ff */
[----:B------:R-:W-:Y:S01]  /*b530*/  @!P2 STG.E.U8 desc[UR46][R10.64+0x89], R31 ;  /* 0x0000891f0a00a986 */ /* 0x000fe2000c10112e */
[C---:B------:R-:W-:Y:S02]  /*b540*/  ISETP.LT.OR P2, PT, R3.reuse, 0x92, !P1 ;  /* 0x000000920300780c */ /* 0x040fe40004f41670 */
[C---:B------:R-:W-:Y:S01]  /*b550*/  ISETP.LT.OR P1, PT, R3.reuse, 0x9a, !P1 ;  /* 0x0000009a0300780c */ /* 0x040fe20004f21670 */
[----:B------:R3:W-:Y:S01]  /*b560*/  @!P6 STG.E.U8 desc[UR46][R10.64+0x88], R9 ;  /* 0x000088090a00e986 */ /* 0x0007e2000c10112e */
[----:B------:R-:W-:-:S03]  /*b570*/  ISETP.LT.OR P6, PT, R3, 0x92, !P0 ;  /* 0x000000920300780c */ /* 0x000fc600047c1670 */
[----:B------:R4:W-:Y:S01]  /*b580*/  @!P5 STG.E.U8 desc[UR46][R6.64+0x90], R13 ;  /* 0x0000900d0600d986 */ /* 0x0009e2000c10112e */
[C---:B------:R-:W-:Y:S01]  /*b590*/  ISETP.LT.OR P5, PT, R3.reuse, 0x99, !P0 ;  /* 0x000000990300780c */ /* 0x040fe200047a1670 */
[-C--:B0-----:R-:W-:Y:S01]  /*b5a0*/  @!P4 IMAD R5, R36, R18.reuse, RZ ;  /* 0x000000122405c224 */ /* 0x081fe200078e02ff */
[----:B------:R-:W-:Y:S01]  /*b5b0*/  ISETP.LT.OR P0, PT, R3, 0x9a, !P0 ;  /* 0x0000009a0300780c */ /* 0x000fe20004701670 */
[-C--:B------:R-:W-:Y:S02]  /*b5c0*/  @!P3 IMAD R3, R34, R18.reuse, RZ ;  /* 0x000000122203b224 */ /* 0x080fe400078e02ff */
[-C--:B------:R-:W-:Y:S02]  /*b5d0*/  @!P2 IMAD R33, R33, R18.reuse, RZ ;  /* 0x000000122121a224 */ /* 0x080fe400078e02ff */
[-C--:B------:R-:W-:Y:S02]  /*b5e0*/  @!P1 IMAD R37, R37, R18.reuse, RZ ;  /* 0x0000001225259224 */ /* 0x080fe400078e02ff */
[-C--:B------:R-:W-:Y:S01]  /*b5f0*/  @!P6 IMAD R35, R35, R18.reuse, RZ ;  /* 0x000000122323e224 */ /* 0x080fe200078e02ff */
[----:B------:R4:W-:Y:S03]  /*b600*/  @!P2 STG.E.U8 desc[UR46][R6.64+0x91], R33 ;  /* 0x000091210600a986 */ /* 0x0009e6000c10112e */
[-C--:B---3--:R-:W-:Y:S01]  /*b610*/  @!P5 IMAD R9, R38, R18.reuse, RZ ;  /* 0x000000122609d224 */ /* 0x088fe200078e02ff */
[----:B------:R4:W-:Y:S01]  /*b620*/  @!P3 STG.E.U8 desc[UR46][R10.64+0x90], R3 ;  /* 0x000090030a00b986 */ /* 0x0009e2000c10112e */
[----:B------:R-:W-:-:S03]  /*b630*/  @!P0 IMAD R39, R39, R18, RZ ;  /* 0x0000001227278224 */ /* 0x000fc600078e02ff */
[----:B------:R4:W-:Y:S04]  /*b640*/  @!P6 STG.E.U8 desc[UR46][R10.64+0x91], R35 ;  /* 0x000091230a00e986 */ /* 0x0009e8000c10112e */
[----:B------:R4:W-:Y:S04]  /*b650*/  @!P4 STG.E.U8 desc[UR46][R6.64+0x98], R5 ;  /* 0x000098050600c986 */ /* 0x0009e8000c10112e */
[----:B------:R4:W-:Y:S04]  /*b660*/  @!P1 STG.E.U8 desc[UR46][R6.64+0x99], R37 ;  /* 0x0000992506009986 */ /* 0x0009e8000c10112e */
[----:B------:R4:W-:Y:S04]  /*b670*/  @!P5 STG.E.U8 desc[UR46][R10.64+0x98], R9 ;  /* 0x000098090a00d986 */ /* 0x0009e8000c10112e */
[----:B------:R4:W-:Y:S02]  /*b680*/  @!P0 STG.E.U8 desc[UR46][R10.64+0x99], R39 ;  /* 0x000099270a008986 */ /* 0x0009e4000c10112e */
.L_x_350:
[----:B------:R-:W-:Y:S05]  /*b690*/  BSYNC B0 ;  /* 0x0000000000007941 */ /* 0x000fea0003800000 */
.L_x_28:
[----:B------:R-:W-:Y:S01]  /*b6a0*/  ULDC UR4, c[0x0][0xc] ;  /* 0x0000030000047ab9 */ /* 0x000fe20000000800 */
[----:B------:R-:W-:Y:S01]  /*b6b0*/  ULDC UR5, c[0x0][0x10] ;  /* 0x0000040000057ab9 */ /* 0x000fe20000000800 */
[----:B----4-:R-:W4:Y:S01]  /*b6c0*/  LDC R3, c[0x0][0x14] ;  /* 0x00000500ff037b82 */ /* 0x010f220000000800 */
[----:B------:R-:W-:Y:S01]  /*b6d0*/  UIMAD.WIDE.U32 UR4, UR4, UR5, URZ ;  /* 0x00000005040472a5 */ /* 0x000fe2000f8e003f */
[----:B------:R-:W-:Y:S01]  /*b6e0*/  PRMT R0, RZ, 0x7610, R0 ;  /* 0x00007610ff007816 */ /* 0x000fe20000000000 */
[----:B------:R-:W-:Y:S01]  /*b6f0*/  UMOV UR41, 0xffffffff ;  /* 0xffffffff00297882 */ /* 0x000fe20000000000 */
[----:B------:R-:W-:-:S03]  /*b700*/  UMOV UR42, 0xffffffff ;  /* 0xffffffff002a7882 */ /* 0x000fc60000000000 */
[----:B----4-:R-:W-:-:S04]  /*b710*/  IMAD.WIDE.U32 R16, R3, UR4, R16 ;  /* 0x0000000403107c25 */ /* 0x010fc8000f8e0010 */
[----:B------:R-:W-:Y:S01]  /*b720*/  IMAD R3, R3, UR5, RZ ;  /* 0x0000000503037c24 */ /* 0x000fe2000f8e02ff */
[----:B------:R-:W-:Y:S02]  /*b730*/  ULDC.64 UR4, c[0x0][0x650] ;  /* 0x0001940000047ab9 */ /* 0x000fe40000000a00 */
[----:B------:R-:W-:Y:S01]  /*b740*/  ISETP.GE.U32.AND P0, PT, R16, UR4, PT ;  /* 0x0000000410007c0c */ /* 0x000fe2000bf06070 */
[----:B------:R-:W-:-:S05]  /*b750*/  IMAD.IADD R17, R17, 0x1, R3 ;  /* 0x0000000111117824 */ /* 0x000fca00078e0203 */
[----:B------:R-:W-:-:S13]  /*b760*/  ISETP.GE.U32.AND.EX P0, PT, R17, UR5, PT, P0 ;  /* 0x0000000511007c0c */ /* 0x000fda000bf06100 */
[----:B------:R-:W-:Y:S05]  /*b770*/  @P0 BRA `(.L_x_351) ;  /* 0x0000000400880947 */ /* 0x000fea0003800000 */
[----:B------:R-:W4:Y:S01]  /*b780*/  S2UR UR6, SR_CTAID.X ;  /* 0x00000000000679c3 */ /* 0x000f220000002500 */
[----:B------:R-:W-:Y:S01]  /*b790*/  ULDC.64 UR12, c[0x0][0x628] ;  /* 0x00018a00000c7ab9 */ /* 0x000fe20000000a00 */
[----:B------:R-:W-:Y:S01]  /*b7a0*/  ULDC UR4, c[0x0][0x150] ;  /* 0x0000540000047ab9 */ /* 0x000fe20000000800 */
[----:B------:R-:W-:Y:S01]  /*b7b0*/  ISETP.NE.U32.AND P0, PT, RZ, UR12, PT ;  /* 0x0000000cff007c0c */ /* 0x000fe2000bf05070 */
[----:B------:R-:W-:Y:S01]  /*b7c0*/  ULDC UR15, c[0x0][0x630] ;  /* 0x00018c00000f7ab9 */ /* 0x000fe20000000800 */
[C---:B------:R-:W-:Y:S01]  /*b7d0*/  R2UR UR16, R16.reuse ;  /* 0x00000000101072ca */ /* 0x040fe200000e0000 */
[----:B------:R-:W-:Y:S01]  /*b7e0*/  ULDC UR19, c[0x0][0x154] ;  /* 0x0000550000137ab9 */ /* 0x000fe20000000800 */
[----:B------:R-:W-:Y:S01]  /*b7f0*/  ISETP.NE.AND.EX P0, PT, RZ, UR13, PT, P0 ;  /* 0x0000000dff007c0c */ /* 0x000fe2000bf05300 */
[----:B------:R-:W0:Y:S01]  /*b800*/  S2UR UR18, SR_CTAID.Y ;  /* 0x00000000001279c3 */ /* 0x000e220000002600 */
[----:B------:R-:W-:Y:S02]  /*b810*/  R2UR UR17, R17 ;  /* 0x00000000111172ca */ /* 0x000fe400000e0000 */
[----:B------:R-:W-:-:S02]  /*b820*/  R2UR UR10, R16 ;  /* 0x00000000100a72ca */ /* 0x000fc400000e0000 */
[----:B------:R-:W-:Y:S02]  /*b830*/  R2UR UR11, R17 ;  /* 0x00000000110b72ca */ /* 0x000fe400000e0000 */
[----:B----4-:R-:W-:-:S05]  /*b840*/  I2FP.F32.U32 R0, UR6 ;  /* 0x0000000600007c45 */ /* 0x010fca0008201000 */
[----:B------:R-:W-:-:S04]  /*b850*/  FMUL R0, R0, UR4 ;  /* 0x0000000400007c20 */ /* 0x000fc80008400000 */
[----:B------:R4:W0:Y:S01]  /*b860*/  F2I.U32.TRUNC.NTZ R3, R0 ;  /* 0x0000000000037305 */ /* 0x000822000020f000 */
[----:B------:R-:W-:Y:S05]  /*b870*/  @!P0 BRA `(.L_x_352) ;  /* 0x0000000000308947 */ /* 0x000fea0003800000 */
        /* <DEDUP_REMOVED lines=12> */
.L_x_352:
[----:B------:R-:W-:Y:S01]  /*b940*/  USHF.R.U64 UR42, UR10, UR15, UR11 ;  /* 0x0000000f0a2a7299 */ /* 0x000fe2000800120b */
[----:B0---4-:R-:W-:Y:S01]  /*b950*/  I2FP.F32.U32 R0, UR18 ;  /* 0x0000001200007c45 */ /* 0x011fe20008201000 */
[----:B------:R-:W-:Y:S02]  /*b960*/  USHF.R.U32.HI UR4, URZ, UR15, UR11 ;  /* 0x0000000f3f047299 */ /* 0x000fe4000801160b */
        /* <DEDUP_REMOVED lines=8> */
[----:B------:R-:W-:Y:S01]  /*b9f0*/  UIMAD.WIDE.U32 UR8, UR10, UR12, UR8 ;  /* 0x0000000c0a0872a5 */ /* 0x000fe2000f8e0008 */
[----:B------:R-:W-:Y:S01]  /*ba00*/  R2UR UR12, R3 ;  /* 0x00000000030c72ca */ /* 0x000fe200000e0000 */
[----:B------:R-:W-:Y:S01]  /*ba10*/  UIMAD UR10, UR10, UR13, UR4 ;  /* 0x0000000d0a0a72a4 */ /* 0x000fe2000f8e0204 */
[----:B------:R-:W-:Y:S01]  /*ba20*/  ULDC UR11, c[0x0][0x618] ;  /* 0x00018600000b7ab9 */ /* 0x000fe20000000800 */
[----:B------:R-:W-:Y:S02]  /*ba30*/  ULDC UR21, c[0x0][0x658] ;  /* 0x0001960000157ab9 */ /* 0x000fe40000000800 */
[----:B------:R-:W-:Y:S01]  /*ba40*/  UIADD3 UR9, UR9, UR10, URZ ;  /* 0x0000000a09097290 */ /* 0x000fe2000fffe03f */
[----:B------:R-:W-:Y:S01]  /*ba50*/  UMOV UR15, 0xffffffff ;  /* 0xffffffff000f7882 */ /* 0x000fe20000000000 */
[----:B------:R-:W-:Y:S01]  /*ba60*/  ULDC.64 UR4, c[0x0][0x640] ;  /* 0x0001900000047ab9 */ /* 0x000fe20000000a00 */
[----:B------:R-:W-:Y:S01]  /*ba70*/  USHF.L.U32 UR15, UR15, UR21, URZ ;  /* 0x000000150f0f7299 */ /* 0x000fe2000800063f */
[----:B------:R-:W-:Y:S01]  /*ba80*/  ISETP.NE.U32.AND P0, PT, RZ, UR4, PT ;  /* 0x00000004ff007c0c */ /* 0x000fe2000bf05070 */
[----:B------:R-:W-:-:S02]  /*ba90*/  USHF.R.U64 UR16, UR8, UR11, UR9 ;  /* 0x0000000b08107299 */ /* 0x000fc40008001209 */
[----:B------:R-:W-:Y:S01]  /*baa0*/  USHF.R.U32.HI UR8, URZ, UR11, UR9 ;  /* 0x0000000b3f087299 */ /* 0x000fe20008011609 */
[----:B0-----:R-:W-:Y:S01]  /*bab0*/  R2UR UR14, R0 ;  /* 0x00000000000e72ca */ /* 0x001fe200000e0000 */
[----:B------:R-:W-:Y:S01]  /*bac0*/  ULDC UR17, c[0x0][0x608] ;  /* 0x0001820000117ab9 */ /* 0x000fe20000000800 */
[----:B------:R-:W-:Y:S01]  /*bad0*/  ULOP3.LUT UR40, URZ, UR15, URZ, 0x33, !UPT ;  /* 0x0000000f3f287292 */ /* 0x000fe2000f8e333f */
[----:B------:R-:W-:Y:S01]  /*bae0*/  ISETP.NE.AND.EX P0, PT, RZ, UR5, PT, P0 ;  /* 0x00000005ff007c0c */ /* 0x000fe2000bf05300 */
[----:B------:R-:W-:Y:S02]  /*baf0*/  USHF.R.U64 UR15, UR16, UR17, UR8 ;  /* 0x00000011100f7299 */ /* 0x000fe40008001208 */
[----:B------:R-:W-:Y:S02]  /*bb00*/  USHF.R.U32.HI UR8, URZ, UR17, UR8 ;  /* 0x000000113f087299 */ /* 0x000fe40008011608 */
[----:B------:R-:W-:Y:S02]  /*bb10*/  UIADD3 UR12, -UR12, URZ, URZ ;  /* 0x0000003f0c0c7290 */ /* 0x000fe4000fffe13f */
[----:B------:R-:W-:Y:S01]  /*bb20*/  USHF.R.U64 UR17, UR15, UR21, UR8 ;  /* 0x000000150f117299 */ /* 0x000fe20008001208 */
[----:B------:R-:W-:Y:S01]  /*bb30*/  UMOV UR19, 0x1 ;  /* 0x0000000100137882 */ /* 0x000fe20000000000 */
[----:B------:R-:W-:Y:S01]  /*bb40*/  ULDC UR13, c[0x0][0x144] ;  /* 0x00005100000d7ab9 */ /* 0x000fe20000000800 */
[----:B------:R-:W-:Y:S01]  /*bb50*/  ULDC UR7, c[0x0][0x600] ;  /* 0x0001800000077ab9 */ /* 0x000fe20000000800 */
[----:B------:R-:W-:-:S02]  /*bb60*/  USHF.L.U32 UR24, UR19, UR21, URZ ;  /* 0x0000001513187299 */ /* 0x000fc4000800063f */
[----:B------:R-:W-:Y:S02]  /*bb70*/  USHF.R.U32.HI UR8, URZ, UR21, UR8 ;  /* 0x000000153f087299 */ /* 0x000fe40008011608 */
[----:B------:R-:W-:Y:S02]  /*bb80*/  UIMAD UR21, UR13, UR12, UR6 ;  /* 0x0000000c0d1572a4 */ /* 0x000fe4000f8e0206 */
[----:B------:R-:W-:Y:S02]  /*bb90*/  UIADD3 UR20, UR7, -0x1, URZ ;  /* 0xffffffff07147890 */ /* 0x000fe4000fffe03f */
[----:B------:R-:W-:Y:S01]  /*bba0*/  UIADD3 UR19, -UR14, URZ, URZ ;  /* 0x0000003f0e137290 */ /* 0x000fe2000fffe13f */
        /* <DEDUP_REMOVED lines=17> */
.L_x_353:
[----:B------:R-:W-:Y:S01]  /*bcc0*/  UISETP.NE.AND UP0, UPT, UR39, URZ, UPT ;  /* 0x0000003f2700728c */ /* 0x000fe2000bf05270 */
[----:B------:R-:W-:Y:S01]  /*bcd0*/  IMAD.MOV.U32 R0, RZ, RZ, 0x1 ;  /* 0x00000001ff007424 */ /* 0x000fe200078e00ff */
[----:B------:R-:W-:Y:S02]  /*bce0*/  USHF.R.U64 UR4, UR6, UR22, UR8 ;  /* 0x0000001606047299 */ /* 0x000fe40008001208 */
[----:B------:R-:W-:Y:S02]  /*bcf0*/  ULOP3.LUT UR40, UR15, UR40, URZ, 0xc0, !UPT ;  /* 0x000000280f287292 */ /* 0x000fe4000f8ec03f */
[----:B------:R-:W-:Y:S02]  /*bd00*/  UIADD3 UR5, -UR4, URZ, URZ ;  /* 0x0000003f04057290 */ /* 0x000fe4000fffe13f */
[----:B------:R-:W-:Y:S02]  /*bd10*/  UIMAD UR40, UR24, UR4, UR40 ;  /* 0x00000004182872a4 */ /* 0x000fe4000f8e0228 */
[----:B------:R-:W-:-:S02]  /*bd20*/  ULOP3.LUT UR16, UR16, UR20, URZ, 0xc0, !UPT ;  /* 0x0000001410107292 */ /* 0x000fc4000f8ec03f */
[----:B------:R-:W-:Y:S02]  /*bd30*/  @UP0 UIMAD UR21, UR25, UR19, UR18 ;  /* 0x00000013191502a4 */ /* 0x000fe4000f8e0212 */
[----:B------:R-:W-:-:S03]  /*bd40*/  UIMAD UR4, UR5, UR23, UR17 ;  /* 0x00000017050472a4 */ /* 0x000fc6000f8e0211 */
[----:B------:R-:W-:Y:S01]  /*bd50*/  ULDC UR5, c[0x0][0x610] ;  /* 0x0001840000057ab9 */ /* 0x000fe20000000800 */
[----:B------:R-:W-:Y:S02]  /*bd60*/  UIMAD UR4, UR4, UR7, UR16 ;  /* 0x00000007040472a4 */ /* 0x000fe4000f8e0210 */
[----:B------:R-:W-:-:S04]  /*bd70*/  UIMAD UR40, UR40, UR5, UR21 ;  /* 0x00000005282872a4 */ /* 0x000fc8000f8e0215 */
[----:B------:R-:W-:Y:S02]  /*bd80*/  USEL UR41, UR4, UR40, !UP0 ;  /* 0x0000002804297287 */ /* 0x000fe4000c000000 */
[----:B------:R-:W-:-:S12]  /*bd90*/  USEL UR40, UR40, UR4, !UP0 ;  /* 0x0000000428287287 */ /* 0x000fd8000c000000 */
.L_x_351:
[----:B------:R-:W-:-:S13]  /*bda0*/  LOP3.LUT P0, RZ, R0, 0xff, RZ, 0xc0, !PT ;  /* 0x000000ff00ff7812 */ /* 0x000fda000780c0ff */
[----:B------:R-:W-:Y:S05]  /*bdb0*/  @P0 BRA `(.L_x_354) ;  /* 0xffffff5000c40947 */ /* 0x000fea000383ffff */
[----:B------:R-:W-:Y:S05]  /*bdc0*/  EXIT ;  /* 0x000000000000794d */ /* 0x000fea0003800000 */
.L_x_3:
[----:B------:R-:W-:Y:S01]  /*bdd0*/  ULDC.64 UR8, c[0x0][0x650] ;  /* 0x0001940000087ab9 */ /* 0x000fe20000000a00 */
[----:B------:R-:W-:Y:S01]  /*bde0*/  PRMT R0, RZ, 0x7610, R0 ;  /* 0x00007610ff007816 */ /* 0x000fe20000000000 */
[----:B------:R-:W-:Y:S01]  /*bdf0*/  IMAD.MOV.U32 R3, RZ, RZ, -0x1 ;  /* 0xffffffffff037424 */ /* 0x000fe200078e00ff */
[----:B------:R-:W-:Y:S01]  /*be00*/  ISETP.GE.U32.AND P0, PT, R16, UR8, PT ;  /* 0x0000000810007c0c */ /* 0x000fe2000bf06070 */
[----:B------:R-:W-:Y:S02]  /*be10*/  IMAD.MOV.U32 R4, RZ, RZ, -0x1 ;  /* 0xffffffffff047424 */ /* 0x000fe400078e00ff */
[----:B------:R-:W-:Y:S01]  /*be20*/  IMAD.MOV.U32 R11, RZ, RZ, -0x1 ;  /* 0xffffffffff0b7424 */ /* 0x000fe200078e00ff */
[----:B------:R-:W-:-:S13]  /*be30*/  ISETP.GE.U32.AND.EX P0, PT, R17, UR9, PT, P0 ;  /* 0x0000000911007c0c */ /* 0x000fda000bf06100 */
[----:B------:R-:W-:Y:S05]  /*be40*/  @P0 BRA `(.L_x_355) ;  /* 0x00000004008c0947 */ /* 0x000fea0003800000 */
[----:B------:R-:W-:Y:S01]  /*be50*/  I2FP.F32.U32 R0, UR4 ;  /* 0x0000000400007c45 */ /* 0x000fe20008201000 */
[----:B0-----:R-:W-:Y:S01]  /*be60*/  ULDC.64 UR16, c[0x0][0x628] ;  /* 0x00018a0000107ab9 */ /* 0x001fe20000000a00 */
        /* <DEDUP_REMOVED lines=24> */
.L_x_356:
        /* <DEDUP_REMOVED lines=24> */
[----:B------:R-:W-:Y:S01]  /*c170*/  UMOV UR19, 0x1 ;  /* 0x0000000100137882 */ /* 0x000fe20000000000 */
[----:B------:R-:W-:Y:S01]  /*c180*/  ULDC UR20, c[0x0][0x608] ;  /* 0x0001820000147ab9 */ /* 0x000fe20000000800 */
[----:B------:R-:W-:Y:S01]  /*c190*/  USHF.L.U32 UR26, UR19, UR23, URZ ;  /* 0x00000017131a7299 */ /* 0x000fe2000800063f */
[----:B------:R-:W-:Y:S01]  /*c1a0*/  ISETP.NE.AND.EX P0, PT, RZ, UR9, PT, P0 ;  /* 0x00000009ff007c0c */ /* 0x000fe2000bf05300 */
[----:B------:R-:W-:Y:S02]  /*c1b0*/  USHF.R.U64 UR19, UR18, UR20, UR11 ;  /* 0x0000001412137299 */ /* 0x000fe4000800120b */
[----:B------:R-:W-:Y:S02]  /*c1c0*/  USHF.R.U32.HI UR11, URZ, UR20, UR11 ;  /* 0x000000143f0b7299 */ /* 0x000fe4000801160b */
[----:B------:R-:W-:-:S02]  /*c1d0*/  UIADD3 UR15, -UR15, URZ, URZ ;  /* 0x0000003f0f0f7290 */ /* 0x000fc4000fffe13f */
[----:B------:R-:W-:Y:S01]  /*c1e0*/  USHF.R.U64 UR20, UR19, UR23, UR11 ;  /* 0x0000001713147299 */ /* 0x000fe2000800120b */
[----:B------:R-:W-:Y:S01]  /*c1f0*/  ULDC UR16, c[0x0][0x144] ;  /* 0x0000510000107ab9 */ /* 0x000fe20000000800 */
[----:B------:R-:W-:Y:S01]  /*c200*/  ULDC UR6, c[0x0][0x600] ;  /* 0x0001800000067ab9 */ /* 0x000fe20000000800 */
[----:B------:R-:W-:Y:S02]  /*c210*/  USHF.R.U32.HI UR11, URZ, UR23, UR11 ;  /* 0x000000173f0b7299 */ /* 0x000fe4000801160b */
[----:B------:R-:W-:Y:S02]  /*c220*/  UIMAD UR23, UR16, UR15, UR4 ;  /* 0x0000000f101772a4 */ /* 0x000fe4000f8e0204 */
[----:B------:R-:W-:Y:S02]  /*c230*/  UIADD3 UR22, UR6, -0x1, URZ ;  /* 0xffffffff06167890 */ /* 0x000fe4000fffe03f */
[----:B------:R-:W-:Y:S02]  /*c240*/  ULOP3.LUT UR27, URZ, UR13, URZ, 0x33, !UPT ;  /* 0x0000000d3f1b7292 */ /* 0x000fe4000f8e333f */
        /* <DEDUP_REMOVED lines=18> */
.L_x_357:
[----:B------:R-:W-:Y:S01]  /*c370*/  UISETP.NE.AND UP0, UPT, UR39, URZ, UPT ;  /* 0x0000003f2700728c */ /* 0x000fe2000bf05270 */
[----:B------:R-:W-:Y:S01]  /*c380*/  IMAD.MOV.U32 R0, RZ, RZ, 0x1 ;  /* 0x00000001ff007424 */ /* 0x000fe200078e00ff */
[----:B------:R-:W-:Y:S01]  /*c390*/  USHF.R.U64 UR8, UR4, UR24, UR11 ;  /* 0x0000001804087299 */ /* 0x000fe2000800120b */
[----:B------:R-:W-:Y:S01]  /*c3a0*/  IMAD.U32 R11, RZ, RZ, UR5 ;  /* 0x00000005ff0b7e24 */ /* 0x000fe2000f8e00ff */
[----:B------:R-:W-:Y:S02]  /*c3b0*/  ULOP3.LUT UR4, UR19, UR27, URZ, 0xc0, !UPT ;  /* 0x0000001b13047292 */ /* 0x000fe4000f8ec03f */
[----:B------:R-:W-:Y:S02]  /*c3c0*/  ULOP3.LUT UR18, UR18, UR22, URZ, 0xc0, !UPT ;  /* 0x0000001612127292 */ /* 0x000fe4000f8ec03f */
[----:B------:R-:W-:-:S03]  /*c3d0*/  UIMAD UR4, UR26, UR8, UR4 ;  /* 0x000000081a0472a4 */ /* 0x000fc6000f8e0204 */
[----:B------:R-:W-:Y:S02]  /*c3e0*/  @UP0 UIMAD UR23, UR28, UR21, UR7 ;  /* 0x000000151c1702a4 */ /* 0x000fe4000f8e0207 */
[----:B------:R-:W-:-:S03]  /*c3f0*/  UIADD3 UR7, -UR8, URZ, URZ ;  /* 0x0000003f08077290 */ /* 0x000fc6000fffe13f */
[----:B------:R-:W-:Y:S01]  /*c400*/  ULDC UR8, c[0x0][0x610] ;  /* 0x0001840000087ab9 */ /* 0x000fe20000000800 */
[----:B------:R-:W-:Y:S02]  /*c410*/  UIMAD UR7, UR7, UR25, UR20 ;  /* 0x00000019070772a4 */ /* 0x000fe4000f8e0214 */
[----:B------:R-:W-:Y:S02]  /*c420*/  UIMAD UR4, UR4, UR8, UR23 ;  /* 0x00000008040472a4 */ /* 0x000fe4000f8e0217 */
[----:B------:R-:W-:-:S04]  /*c430*/  UIMAD UR7, UR7, UR6, UR18 ;  /* 0x00000006070772a4 */ /* 0x000fc8000f8e0212 */
[----:B------:R-:W-:Y:S02]  /*c440*/  USEL UR6, UR7, UR4, !UP0 ;  /* 0x0000000407067287 */ /* 0x000fe4000c000000 */
[----:B------:R-:W-:-:S04]  /*c450*/  USEL UR4, UR4, UR7, !UP0 ;  /* 0x0000000704047287 */ /* 0x000fc8000c000000 */
[----:B------:R-:W-:Y:S02]  /*c460*/  IMAD.U32 R4, RZ, RZ, UR6 ;  /* 0x00000006ff047e24 */ /* 0x000fe4000f8e00ff */
[----:B------:R-:W-:-:S07]  /*c470*/  IMAD.U32 R3, RZ, RZ, UR4 ;  /* 0x00000004ff037e24 */ /* 0x000fce000f8e00ff */
.L_x_355:
[----:B------:R-:W-:-:S08]  /*c480*/  NOP ;  /* 0x0000000000007918 */ /* 0x000fd00000000000 */
[----:B------:R-:W1:-:S00]  /*c490*/  USETMAXREG.DEALLOC.CTAPOOL 0x28 ;  /* 0x00000028000079c8 */ /* 0x000e4000080e0500 */
[----:B------:R-:W-:-:S13]  /*c4a0*/  ISETP.NE.AND P0, PT, RZ, UR10, PT ;  /* 0x0000000aff007c0c */ /* 0x000fda000bf05270 */
[----:B0-----:R-:W-:Y:S05]  /*c4b0*/  @P0 EXIT ;  /* 0x000000000000094d */ /* 0x001fea0003800000 */
[----:B-1----:R-:W-:Y:S01]  /*c4c0*/  LOP3.LUT P0, RZ, R0, 0xff, RZ, 0xc0, !PT ;  /* 0x000000ff00ff7812 */ /* 0x002fe2000780c0ff */
[----:B------:R-:W-:Y:S02]  /*c4d0*/  IMAD.MOV.U32 R8, RZ, RZ, 0x1 ;  /* 0x00000001ff087424 */ /* 0x000fe400078e00ff */
[----:B------:R-:W-:-:S10]  /*c4e0*/  IMAD.MOV.U32 R0, RZ, RZ, RZ ;  /* 0x000000ffff007224 */ /* 0x000fd400078e00ff */
[----:B------:R-:W-:Y:S05]  /*c4f0*/  @!P0 BRA `(.L_x_358) ;  /* 0x0000000c004c8947 */ /* 0x000fea0003800000 */
[----:B------:R-:W-:Y:S01]  /*c500*/  ULDC UR4, c[0x0][0x28c] ;  /* 0x0000a30000047ab9 */ /* 0x000fe20000000800 */
[----:B------:R-:W-:Y:S01]  /*c510*/  ULDC UR6, c[0x0][0x658] ;  /* 0x0001960000067ab9 */ /* 0x000fe20000000800 */
[----:B------:R-:W-:Y:S01]  /*c520*/  UIADD3 UR10, UR4, 0x7f, URZ ;  /* 0x0000007f040a7890 */ /* 0x000fe2000fffe03f */
[C---:B------:R-:W-:Y:S01]  /*c530*/  LOP3.LUT P3, RZ, R2.reuse, 0x7f, RZ, 0xc0, !PT ;  /* 0x0000007f02ff7812 */ /* 0x040fe2000786c0ff */
[----:B------:R-:W-:Y:S01]  /*c540*/  UMOV UR7, 0xffffffff ;  /* 0xffffffff00077882 */ /* 0x000fe20000000000 */
[----:B------:R-:W-:Y:S01]  /*c550*/  ULDC UR5, c[0x0][0x600] ;  /* 0x0001800000057ab9 */ /* 0x000fe20000000800 */
[----:B------:R-:W-:Y:S01]  /*c560*/  UMOV UR9, 0x1 ;  /* 0x0000000100097882 */ /* 0x000fe20000000000 */
[----:B------:R-:W-:Y:S01]  /*c570*/  USHF.L.U32 UR7, UR7, UR6, URZ ;  /* 0x0000000607077299 */ /* 0x000fe2000800063f */
[----:B------:R-:W-:Y:S01]  /*c580*/  LOP3.LUT P0, RZ, R2, 0x1f, RZ, 0xc0, !PT ;  /* 0x0000001f02ff7812 */ /* 0x000fe2000780c0ff */
[----:B------:R-:W-:Y:S01]  /*c590*/  UIADD3 UR4, UR5, -0x1, URZ ;  /* 0xffffffff05047890 */ /* 0x000fe2000fffe03f */
[----:B------:R-:W-:Y:S01]  /*c5a0*/  BSSY B0, `(.L_x_358) ;  /* 0x00000c8000007945 */ /* 0x000fe20003800000 */
[----:B------:R-:W-:Y:S01]  /*c5b0*/  USHF.R.S32.HI UR11, URZ, 0x1f, UR10 ;  /* 0x0000001f3f0b7899 */ /* 0x000fe2000801140a */
[----:B------:R-:W-:Y:S01]  /*c5c0*/  PLOP3.LUT P0, PT, P0, P3, PT, 0x8a, 0x0 ;  /* 0x000000000000781c */ /* 0x000fe20000707172 */
[----:B------:R-:W-:Y:S01]  /*c5d0*/  ULDC UR8, c[0x0][0xc] ;  /* 0x0000030000087ab9 */ /* 0x000fe20000000800 */
[----:B------:R-:W-:Y:S01]  /*c5e0*/  USHF.L.U32 UR5, UR9, UR6, URZ ;  /* 0x0000000609057299 */ /* 0x000fe2000800063f */
[----:B------:R-:W-:Y:S01]  /*c5f0*/  IMAD.MOV.U32 R9, RZ, RZ, 0x1 ;  /* 0x00000001ff097424 */ /* 0x000fe200078e00ff */
[----:B------:R-:W-:Y:S01]  /*c600*/  ULEA.HI UR11, UR11, UR10, URZ, 0x7 ;  /* 0x0000000a0b0b7291 */ /* 0x000fe2000f8f383f */
[----:B------:R-:W-:Y:S01]  /*c610*/  IMAD.MOV.U32 R8, RZ, RZ, 0x1 ;  /* 0x00000001ff087424 */ /* 0x000fe200078e00ff */
[----:B------:R-:W-:Y:S01]  /*c620*/  ULDC UR9, c[0x0][0x10] ;  /* 0x0000040000097ab9 */ /* 0x000fe20000000800 */
[----:B------:R-:W-:Y:S01]  /*c630*/  ULOP3.LUT UR6, URZ, UR7, URZ, 0x33, !UPT ;  /* 0x000000073f067292 */ /* 0x000fe2000f8e333f */
[----:B------:R-:W-:Y:S01]  /*c640*/  IMAD.MOV.U32 R0, RZ, RZ, RZ ;  /* 0x000000ffff007224 */ /* 0x000fe200078e00ff */
[----:B------:R-:W-:Y:S01]  /*c650*/  UIMAD.WIDE.U32 UR8, UR8, UR9, URZ ;  /* 0x00000009080872a5 */ /* 0x000fe2000f8e003f */
[----:B------:R-:W-:Y:S01]  /*c660*/  ULDC UR7, c[0x0][0x14] ;  /* 0x0000050000077ab9 */ /* 0x000fe20000000800 */
[----:B------:R-:W-:-:S02]  /*c670*/  USHF.R.S32.HI UR19, URZ, 0x7, UR11 ;  /* 0x000000073f137899 */ /* 0x000fc4000801140b */
[----:B------:R-:W-:Y:S02]  /*c680*/  UIMAD.WIDE.U32 UR22, UR8, UR7, URZ ;  /* 0x00000007081672a5 */ /* 0x000fe4000f8e003f */
[----:B------:R-:W-:Y:S02]  /*c690*/  UIMAD UR13, UR9, UR7, URZ ;  /* 0x00000007090d72a4 */ /* 0x000fe4000f8e023f */
[----:B------:R-:W-:Y:S02]  /*c6a0*/  ULOP3.LUT UR21, UR38, 0x2, URZ, 0xfc, !UPT ;  /* 0x0000000226157892 */ /* 0x000fe4000f8efc3f */
[----:B------:R-:W-:Y:S02]  /*c6b0*/  UIADD3 UR13, UR23, UR13, URZ ;  /* 0x0000000d170d7290 */ /* 0x000fe4000fffe03f */
[----:B------:R-:W-:Y:S01]  /*c6c0*/  UIADD3 UR26, UR19, 0x1, URZ ;  /* 0x00000001131a7890 */ /* 0x000fe2000fffe03f */
[----:B------:R-:W-:-:S11]  /*c6d0*/  ULDC.64 UR24, c[0x0][0x198] ;  /* 0x0000660000187ab9 */ /* 0x000fd60000000a00 */
.L_x_370:
[----:B------:R-:W-:-:S03]  /*c6e0*/  UMOV UR7, 0xffffffff ;  /* 0xffffffff00077882 */ /* 0x000fc60000000000 */
[----:B------:R-:W-:Y:S05]  /*c6f0*/  BRA.DIV UR7, `(.L_x_359) ;  /* 0x0000000e07b87947 */ /* 0x000fea000b800000 */
[----:B------:R-:W-:-:S13]  /*c700*/  ELECT P6, URZ, PT ;  /* 0x00000000003f782f */ /* 0x000fda00038c0000 */
.L_x_381:
[----:B------:R-:W0:Y:S01]  /*c710*/  LDC R2, c[0x0][0x28c] ;  /* 0x0000a300ff027b82 */ /* 0x000e220000000800 */
[----:B------:R-:W-:Y:S01]  /*c720*/  BSSY B1, `(.L_x_360) ;  /* 0x0000038000017945 */ /* 0x000fe20003800000 */
[----:B0-----:R-:W-:-:S13]  /*c730*/  ISETP.LT.OR P6, PT, R2, 0x1, !P6 ;  /* 0x000000010200780c */ /* 0x001fda00077c1670 */
[----:B------:R-:W-:Y:S05]  /*c740*/  @P6 BRA `(.L_x_361) ;  /* 0x0000000000d46947 */ /* 0x000fea0003800000 */
[----:B------:R-:W-:Y:S02]  /*c750*/  IMAD.SHL.U32 R7, R3, 0x100, RZ ;  /* 0x0000010003077824 */ /* 0x000fe400078e00ff */
[----:B------:R-:W-:Y:S02]  /*c760*/  IMAD R6, R4, 0xa0, RZ ;  /* 0x000000a004067824 */ /* 0x000fe400078e02ff */
[----:B------:R-:W-:Y:S02]  /*c770*/  IMAD.MOV.U32 R12, RZ, RZ, RZ ;  /* 0x000000ffff0c7224 */ /* 0x000fe400078e00ff */
[----:B------:R-:W-:Y:S02]  /*c780*/  IMAD.U32 R14, RZ, RZ, UR26 ;  /* 0x0000001aff0e7e24 */ /* 0x000fe4000f8e00ff */
[----:B------:R-:W-:Y:S02]  /*c790*/  IMAD.MOV.U32 R2, RZ, RZ, R8 ;  /* 0x000000ffff027224 */ /* 0x000fe400078e0008 */
[----:B------:R-:W-:-:S07]  /*c7a0*/  IMAD.MOV.U32 R3, RZ, RZ, R0 ;  /* 0x000000ffff037224 */ /* 0x000fce00078e0000 */
.L_x_365:
[----:B------:R-:W0:Y:S01]  /*c7b0*/  S2R R5, SR_CgaCtaId ;  /* 0x0000000000057919 */ /* 0x000e220000008800 */
[----:B------:R-:W-:-:S04]  /*c7c0*/  MOV R4, 0x400 ;  /* 0x0000040000047802 */ /* 0x000fc80000000f00 */
[----:B0-----:R-:W-:Y:S02]  /*c7d0*/  LEA R10, R5, R4, 0x18 ;  /* 0x00000004050a7211 */ /* 0x001fe400078ec0ff */
[----:B------:R-:W-:Y:S01]  /*c7e0*/  SHF.L.U32 R4, R2, 0x1f, RZ ;  /* 0x0000001f02047819 */ /* 0x000fe200000006ff */
[----:B------:R-:W0:Y:S02]  /*c7f0*/  @!P3 LDC R5, c[0x0][0x500] ;  /* 0x00014000ff05bb82 */ /* 0x000e240000000800 */
[----:B------:R-:W-:-:S04]  /*c800*/  IMAD R13, R3, 0x8, R10 ;  /* 0x00000008030d7824 */ /* 0x000fc800078e020a */
[----:B------:R-:W1:Y:S02]  /*c810*/  SYNCS.PHASECHK.TRANS64.TRYWAIT P1, [R13+URZ+0x20], R4 ;  /* 0x000020040d0075a7 */ /* 0x000e64000802017f */
[----:B-1----:R-:W-:Y:S05]  /*c820*/  @!P1 BRA `(.L_x_362) ;  /* 0x0000000c008c9947 */ /* 0x002fea0003800000 */
.L_x_382:
[----:B------:R-:W-:Y:S01]  /*c830*/  UPRMT UR7, UR21, 0x9910, URZ ;  /* 0x0000991015077896 */ /* 0x000fe2000800003f */
[----:B0-----:R0:W-:Y:S03]  /*c840*/  @!P3 SYNCS.ARRIVE.TRANS64 RZ, [R13+URZ], R5 ;  /* 0x000000050dffb9a7 */ /* 0x0011e6000800003f */
[----:B------:R-:W-:-:S06]  /*c850*/  UISETP.NE.AND UP0, UPT, UR7, 0x2, UPT ;  /* 0x000000020700788c */ /* 0x000fcc000bf05270 */
[----:B------:R-:W-:-:S13]  /*c860*/  PLOP3.LUT P1, PT, PT, PT, UP0, 0x80, 0x0 ;  /* 0x000000000000781c */ /* 0x000fda0003f2f008 */
[----:B0-----:R-:W-:Y:S05]  /*c870*/  @P1 BRA `(.L_x_363) ;  /* 0x0000000000041947 */ /* 0x001fea0003800000 */
[----:B------:R-:W-:Y:S01]  /*c880*/  BPT.TRAP 0x1 ;  /* 0x000000040000795c */ /* 0x000fe20000300000 */
.L_x_363:
[----:B------:R-:W-:Y:S05]  /*c890*/  @P0 BRA `(.L_x_364) ;  /* 0x0000000000040947 */ /* 0x000fea0003800000 */
[----:B------:R-:W-:Y:S01]  /*c8a0*/  BPT.TRAP 0x1 ;  /* 0x000000040000795c */ /* 0x000fe20000300000 */
.L_x_364:
[--C-:B-1----:R-:W-:Y:S01]  /*c8b0*/  IMAD R4, R3, 0x8000, R10.reuse ;  /* 0x0000800003047824 */ /* 0x102fe200078e020a */
[----:B------:R-:W-:Y:S01]  /*c8c0*/  R2UR UR9, R13 ;  /* 0x000000000d0972ca */ /* 0x000fe200000e0000 */
[----:B------:R-:W-:Y:S01]  /*c8d0*/  IMAD R10, R3, 0x5000, R10 ;  /* 0x00005000030a7824 */ /* 0x000fe200078e020a */
[----:B------:R-:W-:Y:S01]  /*c8e0*/  UIADD3 UR14, UP0, UR24, 0xf0, URZ ;  /* 0x000000f0180e7890 */ /* 0x000fe2000ff1e03f */
[----:B------:R-:W-:Y:S01]  /*c8f0*/  VIADD R14, R14, 0xffffffff ;  /* 0xffffffff0e0e7836 */ /* 0x000fe20000000000 */
[----:B------:R-:W-:Y:S01]  /*c900*/  R2UR UR7, R4 ;  /* 0x00000000040772ca */ /* 0x000fe200000e0000 */
[----:B------:R-:W-:Y:S01]  /*c910*/  UIADD3 UR28, UP1, UR24, 0x1f0, URZ ;  /* 0x000001f0181c7890 */ /* 0x000fe2000ff3e03f */
[----:B------:R-:W-:Y:S01]  /*c920*/  R2UR UR8, R10 ;  /* 0x000000000a0872ca */ /* 0x000fe200000e0000 */
[----:B------:R-:W-:Y:S01]  /*c930*/  UIADD3.X UR15, URZ, UR25, URZ, UP0, !UPT ;  /* 0x000000193f0f7290 */ /* 0x000fe200087fe43f */
[----:B------:R-:W-:Y:S01]  /*c940*/  R2UR UR11, R7 ;  /* 0x00000000070b72ca */ /* 0x000fe200000e0000 */
[----:B------:R-:W-:Y:S01]  /*c950*/  VIADD R3, R3, 0x1 ;  /* 0x0000000103037836 */ /* 0x000fe20000000000 */
[----:B------:R-:W-:Y:S01]  /*c960*/  R2UR UR10, R12 ;  /* 0x000000000c0a72ca */ /* 0x000fe200000e0000 */
[----:B------:R-:W-:Y:S01]  /*c970*/  UIADD3.X UR29, URZ, UR25, URZ, UP1, !UPT ;  /* 0x000000193f1d7290 */ /* 0x000fe20008ffe43f */
[----:B------:R-:W-:Y:S01]  /*c980*/  R2UR UR12, R11 ;  /* 0x000000000b0c72ca */ /* 0x000fe200000e0000 */
[----:B------:R-:W-:Y:S01]  /*c990*/  UMOV UR16, 0x0 ;  /* 0x0000000000107882 */ /* 0x000fe20000000000 */
[----:B------:R-:W-:Y:S01]  /*c9a0*/  R2UR UR20, R6 ;  /* 0x00000000061472ca */ /* 0x000fe200000e0000 */
[----:B------:R-:W-:Y:S01]  /*c9b0*/  UMOV UR17, 0x10000000 ;  /* 0x1000000000117882 */ /* 0x000fe20000000000 */
[----:B------:R-:W-:Y:S01]  /*c9c0*/  ISETP.GT.AND P2, PT, R14, 0x1, PT ;  /* 0x000000010e00780c */ /* 0x000fe20003f44270 */
[----:B------:R-:W-:Y:S01]  /*c9d0*/  UIADD3 UR7, UR7, 0x100, URZ ;  /* 0x0000010007077890 */ /* 0x000fe2000fffe03f */
[----:B------:R-:W-:Y:S01]  /*c9e0*/  ISETP.NE.AND P1, PT, R3, 0x4, PT ;  /* 0x000000040300780c */ /* 0x000fe20003f25270 */
[----:B------:R-:W-:Y:S01]  /*c9f0*/  UIADD3 UR18, UR8, 0x20100, URZ ;  /* 0x0002010008127890 */ /* 0x000fe2000fffe03f */
[----:B------:R-:W-:-:S02]  /*ca00*/  VIADD R12, R12, 0x80 ;  /* 0x000000800c0c7836 */ /* 0x000fc40000000000 */
[----:B------:R-:W-:Y:S02]  /*ca10*/  SEL R5, RZ, 0x1, P1 ;  /* 0x00000001ff057807 */ /* 0x000fe40000800000 */
[----:B------:R-:W-:Y:S01]  /*ca20*/  UMOV UR8, UR7 ;  /* 0x0000000700087c82 */ /* 0x000fe20008000000 */
[----:B------:R-:W-:Y:S01]  /*ca30*/  SEL R3, R3, RZ, P1 ;  /* 0x000000ff03037207 */ /* 0x000fe20000800000 */
[----:B------:R0:W-:Y:S01]  /*ca40*/  UTMALDG.3D [UR8], [UR14], desc[UR16] ;  /* 0x000010080e0075b4 */ /* 0x0001e20008011000 */
[----:B------:R-:W-:Y:S01]  /*ca50*/  LOP3.LUT R2, R2, R5, RZ, 0x3c, !PT ;  /* 0x0000000502027212 */ /* 0x000fe200078e3cff */
[----:B0-----:R-:W-:Y:S01]  /*ca60*/  UMOV UR8, UR18 ;  /* 0x0000001200087c82 */ /* 0x001fe20008000000 */
[----:B------:R-:W-:Y:S02]  /*ca70*/  UMOV UR11, UR20 ;  /* 0x00000014000b7c82 */ /* 0x000fe40008000000 */
[----:B------:R0:W-:Y:S02]  /*ca80*/  UTMALDG.3D [UR8], [UR28], desc[UR16] ;  /* 0x000010081c0075b4 */ /* 0x0001e40008011000 */
[----:B0-----:R-:W-:Y:S05]  /*ca90*/  @P2 BRA `(.L_x_365) ;  /* 0xfffffffc00442947 */ /* 0x001fea000383ffff */
.L_x_361:
[----:B------:R-:W-:Y:S05]  /*caa0*/  BSYNC B1 ;  /* 0x0000000000017941 */ /* 0x000fea0003800000 */
.L_x_360:
[----:B------:R-:W-:Y:S01]  /*cab0*/  LOP3.LUT P4, RZ, R9, 0xff, RZ, 0xc0, !PT ;  /* 0x000000ff09ff7812 */ /* 0x000fe2000788c0ff */
[----:B------:R-:W-:Y:S01]  /*cac0*/  VIADD R0, R0, UR19 ;  /* 0x0000001300007c36 */ /* 0x000fe20008000000 */
[----:B------:R-:W-:Y:S01]  /*cad0*/  ULDC.64 UR8, c[0x0][0x650] ;  /* 0x0001940000087ab9 */ /* 0x000fe20000000a00 */
[----:B------:R-:W-:Y:S01]  /*cae0*/  IMAD.U32 R5, RZ, RZ, UR19 ;  /* 0x00000013ff057e24 */ /* 0x000fe2000f8e00ff */
[----:B------:R-:W-:Y:S01]  /*caf0*/  BSSY B1, `(.L_x_366) ;  /* 0x0000070000017945 */ /* 0x000fe20003800000 */
[----:B------:R-:W-:Y:S01]  /*cb00*/  IMAD.MOV.U32 R11, RZ, RZ, -0x1 ;  /* 0xffffffffff0b7424 */ /* 0x000fe200078e00ff */
[----:B------:R-:W-:Y:S02]  /*cb10*/  ISETP.GT.U32.AND P1, PT, R0, 0x3, PT ;  /* 0x000000030000780c */ /* 0x000fe40003f24070 */
[----:B------:R-:W-:Y:S02]  /*cb20*/  SHF.R.U32.HI R2, RZ, 0x2, R0 ;  /* 0x00000002ff027819 */ /* 0x000fe40000011600 */
[----:B------:R-:W-:-:S02]  /*cb30*/  ISETP.LT.U32.AND P1, PT, R5, 0x4, P1 ;  /* 0x000000040500780c */ /* 0x000fc40000f21070 */
[----:B------:R-:W-:Y:S01]  /*cb40*/  LOP3.LUT R2, R2, 0x1, RZ, 0xc0, !PT ;  /* 0x0000000102027812 */ /* 0x000fe200078ec0ff */
[----:B------:R-:W0:Y:S01]  /*cb50*/  @P4 S2R R4, SR_CgaCtaId ;  /* 0x0000000000044919 */ /* 0x000e220000008800 */
[----:B------:R-:W-:Y:S02]  /*cb60*/  @P4 MOV R3, 0x400 ;  /* 0x0000040000034802 */ /* 0x000fe40000000f00 */
[----:B------:R-:W-:Y:S01]  /*cb70*/  ISETP.NE.U32.AND P2, PT, R2, 0x1, PT ;  /* 0x000000010200780c */ /* 0x000fe20003f45070 */
[----:B------:R-:W-:Y:S01]  /*cb80*/  IMAD.U32 R2, RZ, RZ, UR19 ;  /* 0x00000013ff027e24 */ /* 0x000fe2000f8e00ff */
[----:B------:R-:W-:Y:S02]  /*cb90*/  LOP3.LUT R0, R0, 0x3, RZ, 0xc0, !PT ;  /* 0x0000000300007812 */ /* 0x000fe400078ec0ff */
[----:B------:R-:W-:Y:S02]  /*cba0*/  PRMT R9, RZ, 0x7610, R9 ;  /* 0x00007610ff097816 */ /* 0x000fe40000000009 */
[----:B------:R-:W-:-:S04]  /*cbb0*/  ISETP.GT.U32.AND P2, PT, R2, 0x3, !P2 ;  /* 0x000000030200780c */ /* 0x000fc80005744070 */
[----:B------:R-:W-:Y:S02]  /*cbc0*/  SEL R2, RZ, 0x1, !P2 ;  /* 0x00000001ff027807 */ /* 0x000fe40005000000 */
[----:B0-----:R-:W-:Y:S01]  /*cbd0*/  @P4 LEA R3, R4, R3, 0x18 ;  /* 0x0000000304034211 */ /* 0x001fe200078ec0ff */
[----:B------:R-:W-:-:S03]  /*cbe0*/  IMAD.MOV.U32 R4, RZ, RZ, -0x1 ;  /* 0xffffffffff047424 */ /* 0x000fc600078e00ff */
[----:B------:R0:W-:Y:S01]  /*cbf0*/  @P4 SYNCS.ARRIVE.TRANS64.A1T0 RZ, [R3+URZ+0x58], RZ ;  /* 0x000058ff03ff49a7 */ /* 0x0001e2000810003f */
[----:B------:R-:W-:-:S04]  /*cc00*/  IADD3 R16, P4, R16, UR22, RZ ;  /* 0x0000001610107c10 */ /* 0x000fc8000ff9e0ff */
[----:B------:R-:W-:Y:S02]  /*cc10*/  IADD3.X R17, R17, UR13, RZ, P4, !PT ;  /* 0x0000000d11117c10 */ /* 0x000fe4000a7fe4ff */
[----:B------:R-:W-:Y:S02]  /*cc20*/  ISETP.GE.U32.AND P4, PT, R16, UR8, PT ;  /* 0x0000000810007c0c */ /* 0x000fe4000bf86070 */
[----:B0-----:R-:W-:Y:S02]  /*cc30*/  SEL R3, RZ, 0x1, !P1 ;  /* 0x00000001ff037807 */ /* 0x001fe40004800000 */
[----:B------:R-:W-:Y:S02]  /*cc40*/  ISETP.GE.U32.AND.EX P1, PT, R17, UR9, PT, P4 ;  /* 0x0000000911007c0c */ /* 0x000fe4000bf26140 */
[----:B------:R-:W-:Y:S01]  /*cc50*/  LOP3.LUT R8, R2, R8, R3, 0x96, !PT ;  /* 0x0000000802087212 */ /* 0x000fe200078e9603 */
[----:B------:R-:W-:Y:S01]  /*cc60*/  IMAD.MOV.U32 R3, RZ, RZ, -0x1 ;  /* 0xffffffffff037424 */ /* 0x000fe200078e00ff */
[----:B------:R-:W-:-:S09]  /*cc70*/  PRMT R2, RZ, 0x7610, R2 ;  /* 0x00007610ff027816 */ /* 0x000fd20000000002 */
[----:B------:R-:W-:Y:S05]  /*cc80*/  @P1 BRA `(.L_x_367) ;  /* 0x0000000400581947 */ /* 0x000fea0003800000 */
[----:B------:R-:W-:Y:S01]  /*cc90*/  ULDC.64 UR8, c[0x0][0x628] ;  /* 0x00018a0000087ab9 */ /* 0x000fe20000000a00 */
[----:B------:R-:W0:Y:S01]  /*cca0*/  S2R R12, SR_CTAID.X ;  /* 0x00000000000c7919 */ /* 0x000e220000002500 */
[----:B------:R-:W-:Y:S01]  /*ccb0*/  ISETP.NE.U32.AND P1, PT, RZ, UR8, PT ;  /* 0x00000008ff007c0c */ /* 0x000fe2000bf25070 */
[----:B------:R-:W-:Y:S01]  /*ccc0*/  ULDC UR10, c[0x0][0x630] ;  /* 0x00018c00000a7ab9 */ /* 0x000fe20000000800 */
[----:B------:R-:W-:Y:S01]  /*ccd0*/  IMAD.MOV.U32 R2, RZ, RZ, R16 ;  /* 0x000000ffff027224 */ /* 0x000fe200078e0010 */
[----:B------:R-:W1:Y:S01]  /*cce0*/  S2R R10, SR_CTAID.Y ;  /* 0x00000000000a7919 */ /* 0x000e620000002600 */
[----:B------:R-:W-:Y:S01]  /*ccf0*/  ISETP.NE.AND.EX P1, PT, RZ, UR9, PT, P1 ;  /* 0x00000009ff007c0c */ /* 0x000fe2000bf25310 */
[----:B------:R-:W-:-:S12]  /*cd00*/  IMAD.MOV.U32 R3, RZ, RZ, R17 ;  /* 0x000000ffff037224 */ /* 0x000fd800078e0011 */
[----:B------:R-:W-:Y:S05]  /*cd10*/  @!P1 BRA `(.L_x_368) ;  /* 0x0000000000289947 */ /* 0x000fea0003800000 */
[----:B------:R-:W-:Y:S02]  /*cd20*/  ULDC UR7, c[0x0][0x634] ;  /* 0x00018d0000077ab9 */ /* 0x000fe40000000800 */
[----:B------:R-:W-:-:S05]  /*cd30*/  IADD3 R7, P1, R16, UR7, RZ ;  /* 0x0000000710077c10 */ /* 0x000fca000ff3e0ff */
[----:B------:R-:W-:-:S04]  /*cd40*/  IMAD.X R11, RZ, RZ, R17, P1 ;  /* 0x000000ffff0b7224 */ /* 0x000fc800008e0611 */
[----:B------:R-:W-:-:S04]  /*cd50*/  IMAD.WIDE.U32 R4, R11, UR8, RZ ;  /* 0x000000080b047c25 */ /* 0x000fc8000f8e00ff */
[----:B------:R-:W-:-:S04]  /*cd60*/  IMAD.WIDE.U32 R4, P1, R7, UR9, R4 ;  /* 0x0000000907047c25 */ /* 0x000fc8000f820004 */
[----:B------:R-:W-:-:S04]  /*cd70*/  IMAD.WIDE.U32 R6, R7, UR8, RZ ;  /* 0x0000000807067c25 */ /* 0x000fc8000f8e00ff */
[----:B------:R-:W-:Y:S01]  /*cd80*/  IMAD.X R3, RZ, RZ, RZ, P1 ;  /* 0x000000ffff037224 */ /* 0x000fe200008e06ff */
[----:B------:R-:W-:Y:S01]  /*cd90*/  IADD3 RZ, P1, R7, R4, RZ ;  /* 0x0000000407ff7210 */ /* 0x000fe20007f3e0ff */
[----:B------:R-:W-:-:S04]  /*cda0*/  IMAD.MOV.U32 R2, RZ, RZ, R5 ;  /* 0x000000ffff027224 */ /* 0x000fc800078e0005 */
[----:B------:R-:W-:-:S08]  /*cdb0*/  IMAD.WIDE.U32.X R2, R11, UR9, R2, P1 ;  /* 0x000000090b027c25 */ /* 0x000fd000088e0402 */
.L_x_368:
[--C-:B------:R-:W-:Y:S01]  /*cdc0*/  SHF.R.U64 R11, R2, UR10, R3.reuse ;  /* 0x0000000a020b7c19 */ /* 0x100fe20008001203 */
[----:B------:R-:W-:Y:S01]  /*cdd0*/  ULDC.64 UR8, c[0x0][0x620] ;  /* 0x0001880000087ab9 */ /* 0x000fe20000000a00 */
[----:B------:R-:W-:Y:S01]  /*cde0*/  SHF.R.U32.HI R2, RZ, UR10, R3 ;  /* 0x0000000aff027c19 */ /* 0x000fe20008011603 */
[----:B------:R-:W-:Y:S01]  /*cdf0*/  ULDC UR7, c[0x0][0x150] ;  /* 0x0000540000077ab9 */ /* 0x000fe20000000800 */
[----:B------:R-:W-:Y:S01]  /*ce00*/  IADD3 R5, P1, RZ, -R11, RZ ;  /* 0x8000000bff057210 */ /* 0x000fe20007f3e0ff */
[----:B------:R-:W2:Y:S01]  /*ce10*/  LDC R7, c[0x0][0x144] ;  /* 0x00005100ff077b82 */ /* 0x000ea20000000800 */
[----:B------:R-:W-:Y:S01]  /*ce20*/  ULDC.64 UR10, c[0x0][0x640] ;  /* 0x00019000000a7ab9 */ /* 0x000fe20000000a00 */
[----:B------:R-:W-:Y:S02]  /*ce30*/  UISETP.NE.AND UP0, UPT, UR39, URZ, UPT ;  /* 0x0000003f2700728c */ /* 0x000fe4000bf05270 */
[----:B------:R-:W-:Y:S01]  /*ce40*/  IMAD.X R2, RZ, RZ, ~R2, P1 ;  /* 0x000000ffff027224 */ /* 0x000fe200008e0e02 */
[----:B------:R-:W-:-:S03]  /*ce50*/  ISETP.NE.U32.AND P1, PT, RZ, UR10, PT ;  /* 0x0000000aff007c0c */ /* 0x000fc6000bf25070 */
[----:B------:R-:W-:Y:S01]  /*ce60*/  IMAD R4, R2, UR8, RZ ;  /* 0x0000000802047c24 */ /* 0x000fe2000f8e02ff */
[----:B------:R-:W3:Y:S01]  /*ce70*/  LDC R15, c[0x0][0x148] ;  /* 0x00005200ff0f7b82 */ /* 0x000ee20000000800 */
[C---:B------:R-:W-:Y:S01]  /*ce80*/  IMAD.WIDE.U32 R2, R5.reuse, UR8, R16 ;  /* 0x0000000805027c25 */ /* 0x040fe2000f8e0010 */
[----:B------:R-:W-:Y:S01]  /*ce90*/  ULDC UR8, c[0x0][0x154] ;  /* 0x0000550000087ab9 */ /* 0x000fe20000000800 */
[----:B------:R-:W-:Y:S02]  /*cea0*/  ISETP.NE.AND.EX P1, PT, RZ, UR11, PT, P1 ;  /* 0x0000000bff007c0c */ /* 0x000fe4000bf25310 */
[----:B------:R-:W-:Y:S01]  /*ceb0*/  IMAD R5, R5, UR9, R4 ;  /* 0x0000000905057c24 */ /* 0x000fe2000f8e0204 */
[----:B0-----:R-:W-:Y:S01]  /*cec0*/  I2FP.F32.U32 R4, R12 ;  /* 0x0000000c00047245 */ /* 0x001fe20000201000 */
[----:B------:R-:W-:Y:S01]  /*ced0*/  ULDC UR9, c[0x0][0x608] ;  /* 0x0001820000097ab9 */ /* 0x000fe20000000800 */
[----:B------:R-:W-:Y:S01]  /*cee0*/  PLOP3.LUT P2, PT, PT, PT, UP0, 0x80, 0x0 ;  /* 0x000000000000781c */ /* 0x000fe20003f4f008 */
[----:B------:R-:W-:-:S02]  /*cef0*/  IMAD.IADD R3, R3, 0x1, R5 ;  /* 0x0000000103037824 */ /* 0x000fc400078e0205 */
[----:B------:R-:W-:Y:S01]  /*cf00*/  FMUL R4, R4, UR7 ;  /* 0x0000000704047c20 */ /* 0x000fe20008400000 */
[----:B------:R-:W-:Y:S02]  /*cf10*/  ULDC UR7, c[0x0][0x618] ;  /* 0x0001860000077ab9 */ /* 0x000fe40000000800 */
[--C-:B------:R-:W-:Y:S02]  /*cf20*/  SHF.R.U64 R13, R2, UR7, R3.reuse ;  /* 0x00000007020d7c19 */ /* 0x100fe40008001203 */
[----:B-1----:R-:W-:Y:S01]  /*cf30*/  I2FP.F32.U32 R2, R10 ;  /* 0x0000000a00027245 */ /* 0x002fe20000201000 */
[----:B------:R-:W0:Y:S04]  /*cf40*/  F2I.U32.TRUNC.NTZ R4, R4 ;  /* 0x0000000400047305 */ /* 0x000e28000020f000 */
[----:B------:R-:W-:Y:S01]  /*cf50*/  FMUL R5, R2, UR8 ;  /* 0x0000000802057c20 */ /* 0x000fe20008400000 */
[----:B------:R-:W-:Y:S01]  /*cf60*/  SHF.R.U32.HI R2, RZ, UR7, R3 ;  /* 0x00000007ff027c19 */ /* 0x000fe20008011603 */
[----:B------:R-:W-:-:S02]  /*cf70*/  ULDC UR7, c[0x0][0x658] ;  /* 0x0001960000077ab9 */ /* 0x000fc40000000800 */
[----:B------:R1:W4:Y:S01]  /*cf80*/  F2I.U32.TRUNC.NTZ R20, R5 ;  /* 0x0000000500147305 */ /* 0x000322000020f000 */
[--C-:B------:R-:W-:Y:S02]  /*cf90*/  SHF.R.U64 R18, R13, UR9, R2.reuse ;  /* 0x000000090d127c19 */ /* 0x100fe40008001202 */
[----:B------:R-:W-:-:S04]  /*cfa0*/  SHF.R.U32.HI R3, RZ, UR9, R2 ;  /* 0x00000009ff037c19 */ /* 0x000fc80008011602 */
[--C-:B------:R-:W-:Y:S01]  /*cfb0*/  SHF.R.U64 R14, R18, UR7, R3.reuse ;  /* 0x00000007120e7c19 */ /* 0x100fe20008001203 */
[----:B0-----:R-:W-:Y:S01]  /*cfc0*/  IMAD.MOV R4, RZ, RZ, -R4 ;  /* 0x000000ffff047224 */ /* 0x001fe200078e0a04 */
[----:B------:R-:W-:-:S03]  /*cfd0*/  SHF.R.U32.HI R3, RZ, UR7, R3 ;  /* 0x00000007ff037c19 */ /* 0x000fc60008011603 */
[----:B--2---:R-:W-:Y:S02]  /*cfe0*/  IMAD R12, R7, R4, R12 ;  /* 0x00000004070c7224 */ /* 0x004fe400078e020c */
[----:B------:R-:W-:Y:S01]  /*cff0*/  IMAD.MOV.U32 R2, RZ, RZ, R14 ;  /* 0x000000ffff027224 */ /* 0x000fe200078e000e */
[----:B-1--4-:R-:W-:Y:S06]  /*d000*/  @!P1 BRA `(.L_x_369) ;  /* 0x0000000000289947 */ /* 0x012fec0003800000 */
        /* <DEDUP_REMOVED lines=10> */
.L_x_369:
[----:B------:R-:W-:Y:S01]  /*d0b0*/  ULDC UR7, c[0x0][0x648] ;  /* 0x0001920000077ab9 */ /* 0x000fe20000000800 */
[----:B------:R-:W-:Y:S01]  /*d0c0*/  IMAD.MOV R20, RZ, RZ, -R20 ;  /* 0x000000ffff147224 */ /* 0x000fe200078e0a14 */
[----:B------:R-:W-:Y:S01]  /*d0d0*/  SHF.R.U64 R3, R2, UR7, R3 ;  /* 0x0000000702037c19 */ /* 0x000fe20008001203 */
[----:B------:R-:W-:Y:S01]  /*d0e0*/  ULDC UR7, c[0x0][0x638] ;  /* 0x00018e0000077ab9 */ /* 0x000fe20000000800 */
[----:B------:R-:W-:Y:S01]  /*d0f0*/  LOP3.LUT R2, R18, UR6, RZ, 0xc0, !PT ;  /* 0x0000000612027c12 */ /* 0x000fe2000f8ec0ff */
[----:B------:R-:W-:Y:S01]  /*d100*/  UISETP.NE.AND UP0, UPT, UR39, URZ, UPT ;  /* 0x0000003f2700728c */ /* 0x000fe2000bf05270 */
[----:B------:R-:W-:Y:S01]  /*d110*/  LOP3.LUT R13, R13, UR4, RZ, 0xc0, !PT ;  /* 0x000000040d0d7c12 */ /* 0x000fe2000f8ec0ff */
[----:B------:R-:W-:Y:S01]  /*d120*/  IMAD.MOV R5, RZ, RZ, -R3 ;  /* 0x000000ffff057224 */ /* 0x000fe200078e0a03 */
[----:B------:R-:W-:Y:S01]  /*d130*/  ULDC UR8, c[0x0][0x610] ;  /* 0x0001840000087ab9 */ /* 0x000fe20000000800 */
[----:B---3--:R-:W-:Y:S02]  /*d140*/  @P2 IMAD R12, R15, R20, R10 ;  /* 0x000000140f0c2224 */ /* 0x008fe400078e020a */
[----:B------:R-:W-:Y:S01]  /*d150*/  IMAD R3, R3, UR5, R2 ;  /* 0x0000000503037c24 */ /* 0x000fe2000f8e0202 */
[----:B------:R-:W-:Y:S01]  /*d160*/  PLOP3.LUT P1, PT, PT, PT, UP0, 0x40, 0x0 ;  /* 0x000000000000781c */ /* 0x000fe20003f2e808 */
[----:B------:R-:W-:Y:S01]  /*d170*/  IMAD R14, R5, UR7, R14 ;  /* 0x00000007050e7c24 */ /* 0x000fe2000f8e020e */
[----:B------:R-:W-:Y:S01]  /*d180*/  ULDC UR7, c[0x0][0x600] ;  /* 0x0001800000077ab9 */ /* 0x000fe20000000800 */
[----:B------:R-:W-:Y:S01]  /*d190*/  IMAD R3, R3, UR8, R12 ;  /* 0x0000000803037c24 */ /* 0x000fe2000f8e020c */
[----:B------:R-:W-:Y:S01]  /*d1a0*/  PLOP3.LUT P2, PT, PT, PT, UP0, 0x40, 0x0 ;  /* 0x000000000000781c */ /* 0x000fe20003f4e808 */
[----:B------:R-:W-:-:S02]  /*d1b0*/  IMAD R14, R14, UR7, R13 ;  /* 0x000000070e0e7c24 */ /* 0x000fc4000f8e020d */
[----:B------:R-:W-:-:S03]  /*d1c0*/  IMAD.MOV.U32 R2, RZ, RZ, 0x1 ;  /* 0x00000001ff027424 */ /* 0x000fc600078e00ff */
[----:B------:R-:W-:Y:S02]  /*d1d0*/  SEL R4, R14, R3, P1 ;  /* 0x000000030e047207 */ /* 0x000fe40000800000 */
[----:B------:R-:W-:-:S07]  /*d1e0*/  SEL R3, R3, R14, P2 ;  /* 0x0000000e03037207 */ /* 0x000fce0001000000 */
.L_x_367:
[----:B------:R-:W-:Y:S05]  /*d1f0*/  BSYNC B1 ;  /* 0x0000000000017941 */ /* 0x000fea0003800000 */
.L_x_366:
[----:B------:R-:W-:-:S13]  /*d200*/  LOP3.LUT P1, RZ, R2, 0xff, RZ, 0xc0, !PT ;  /* 0x000000ff02ff7812 */ /* 0x000fda000782c0ff */
[----:B------:R-:W-:Y:S05]  /*d210*/  @P1 BRA `(.L_x_370) ;  /* 0xfffffff400301947 */ /* 0x000fea000383ffff */
[----:B------:R-:W-:Y:S05]  /*d220*/  BSYNC B0 ;  /* 0x0000000000007941 */ /* 0x000fea0003800000 */
.L_x_358:
[----:B------:R-:W-:-:S03]  /*d230*/  UMOV UR7, 0xffffffff ;  /* 0xffffffff00077882 */ /* 0x000fc60000000000 */
[----:B------:R-:W-:Y:S05]  /*d240*/  BRA.DIV UR7, `(.L_x_371) ;  /* 0x0000000607187947 */ /* 0x000fea000b800000 */
[----:B------:R-:W-:-:S13]  /*d250*/  ELECT P6, URZ, PT ;  /* 0x00000000003f782f */ /* 0x000fda00038c0000 */
.L_x_385:
[----:B------:R-:W-:Y:S04]  /*d260*/  BSSY B0, `(.L_x_372) ;  /* 0x000002c000007945 */ /* 0x000fe80003800000 */
[----:B------:R-:W-:Y:S05]  /*d270*/  @!P6 BRA `(.L_x_373) ;  /* 0x0000000000a8e947 */ /* 0x000fea0003800000 */
[----:B------:R-:W-:-:S04]  /*d280*/  ULOP3.LUT UR7, UR38, 0x2, URZ, 0xfc, !UPT ;  /* 0x0000000226077892 */ /* 0x000fc8000f8efc3f */
[----:B------:R-:W-:-:S06]  /*d290*/  UISETP.NE.AND UP0, UPT, UR7, 0x3, UPT ;  /* 0x000000030700788c */ /* 0x000fcc000bf05270 */
[----:B------:R-:W-:-:S13]  /*d2a0*/  PLOP3.LUT P0, PT, PT, PT, UP0, 0x80, 0x0 ;  /* 0x000000000000781c */ /* 0x000fda0003f0f008 */
[----:B------:R-:W-:Y:S05]  /*d2b0*/  @!P0 BRA `(.L_x_374) ;  /* 0x0000000000048947 */ /* 0x000fea0003800000 */
[----:B------:R-:W-:Y:S01]  /*d2c0*/  BPT.TRAP 0x1 ;  /* 0x000000040000795c */ /* 0x000fe20000300000 */
.L_x_374:
[----:B------:R-:W0:Y:S01]  /*d2d0*/  S2R R3, SR_CgaCtaId ;  /* 0x0000000000037919 */ /* 0x000e220000008800 */
[----:B------:R-:W-:-:S04]  /*d2e0*/  MOV R2, 0x400 ;  /* 0x0000040000027802 */ /* 0x000fc80000000f00 */
[----:B0-----:R-:W-:Y:S02]  /*d2f0*/  LEA R3, R3, R2, 0x18 ;  /* 0x0000000203037211 */ /* 0x001fe400078ec0ff */
[----:B------:R-:W-:-:S03]  /*d300*/  SHF.L.U32 R2, R8, 0x1f, RZ ;  /* 0x0000001f08027819 */ /* 0x000fc600000006ff */
[----:B------:R-:W-:-:S04]  /*d310*/  VIADD R3, R3, 0x20 ;  /* 0x0000002003037836 */ /* 0x000fc80000000000 */
[C---:B------:R-:W-:Y:S02]  /*d320*/  IMAD R7, R0.reuse, 0x8, R3 ;  /* 0x0000000800077824 */ /* 0x040fe400078e0203 */
[----:B------:R-:W-:Y:S02]  /*d330*/  VIADD R0, R0, 0x1 ;  /* 0x0000000100007836 */ /* 0x000fe40000000000 */
[----:B------:R-:W0:Y:S03]  /*d340*/  SYNCS.PHASECHK.TRANS64.TRYWAIT P0, [R7+URZ], R2 ;  /* 0x00000002070075a7 */ /* 0x000e26000800017f */
[----:B------:R-:W-:-:S04]  /*d350*/  ISETP.NE.AND P1, PT, R0, 0x4, PT ;  /* 0x000000040000780c */ /* 0x000fc80003f25270 */
[----:B------:R-:W-:Y:S02]  /*d360*/  SEL R5, RZ, 0x1, P1 ;  /* 0x00000001ff057807 */ /* 0x000fe40000800000 */
[----:B------:R-:W-:Y:S02]  /*d370*/  SEL R0, R0, RZ, P1 ;  /* 0x000000ff00007207 */ /* 0x000fe40000800000 */
[----:B------:R-:W-:-:S03]  /*d380*/  LOP3.LUT R5, R8, R5, RZ, 0x3c, !PT ;  /* 0x0000000508057212 */ /* 0x000fc600078e3cff */
[----:B------:R-:W-:Y:S01]  /*d390*/  IMAD R9, R0, 0x8, R3 ;  /* 0x0000000800097824 */ /* 0x000fe200078e0203 */
[----:B------:R-:W-:Y:S01]  /*d3a0*/  SHF.L.U32 R4, R5, 0x1f, RZ ;  /* 0x0000001f05047819 */ /* 0x000fe200000006ff */
[----:B0-----:R-:W-:Y:S06]  /*d3b0*/  @!P0 BRA `(.L_x_375) ;  /* 0x0000000000dc8947 */ /* 0x001fec0003800000 */
.L_x_386:
[----:B------:R-:W1:Y:S01]  /*d3c0*/  SYNCS.PHASECHK.TRANS64.TRYWAIT P0, [R9+URZ], R4 ;  /* 0x00000004090075a7 */ /* 0x000e62000800017f */
[----:B------:R-:W-:-:S05]  /*d3d0*/  VIADD R0, R0, 0x1 ;  /* 0x0000000100007836 */ /* 0x000fca0000000000 */
[----:B------:R-:W-:-:S04]  /*d3e0*/  ISETP.NE.AND P1, PT, R0, 0x4, PT ;  /* 0x000000040000780c */ /* 0x000fc80003f25270 */
[----:B0-----:R-:W-:Y:S02]  /*d3f0*/  SEL R2, RZ, 0x1, P1 ;  /* 0x00000001ff027807 */ /* 0x001fe40000800000 */
[----:B------:R-:W-:Y:S02]  /*d400*/  SEL R0, R0, RZ, P1 ;  /* 0x000000ff00007207 */ /* 0x000fe40000800000 */
[----:B------:R-:W-:-:S03]  /*d410*/  LOP3.LUT R7, R5, R2, RZ, 0x3c, !PT ;  /* 0x0000000205077212 */ /* 0x000fc600078e3cff */
[----:B------:R-:W-:Y:S01]  /*d420*/  IMAD R6, R0, 0x8, R3 ;  /* 0x0000000800067824 */ /* 0x000fe200078e0203 */
[----:B------:R-:W-:Y:S01]  /*d430*/  SHF.L.U32 R5, R7, 0x1f, RZ ;  /* 0x0000001f07057819 */ /* 0x000fe200000006ff */
[----:B-1----:R-:W-:Y:S06]  /*d440*/  @!P0 BRA `(.L_x_376) ;  /* 0x0000000000cc8947 */ /* 0x002fec0003800000 */
.L_x_387:
[----:B------:R-:W1:Y:S01]  /*d450*/  SYNCS.PHASECHK.TRANS64.TRYWAIT P0, [R6+URZ], R5 ;  /* 0x00000005060075a7 */ /* 0x000e62000800017f */
[----:B------:R-:W-:-:S05]  /*d460*/  VIADD R0, R0, 0x1 ;  /* 0x0000000100007836 */ /* 0x000fca0000000000 */
[----:B------:R-:W-:-:S04]  /*d470*/  ISETP.NE.AND P1, PT, R0, 0x4, PT ;  /* 0x000000040000780c */ /* 0x000fc80003f25270 */
[----:B------:R-:W-:Y:S02]  /*d480*/  SEL R2, RZ, 0x1, P1 ;  /* 0x00000001ff027807 */ /* 0x000fe40000800000 */
[----:B------:R-:W-:Y:S02]  /*d490*/  SEL R0, R0, RZ, P1 ;  /* 0x000000ff00007207 */ /* 0x000fe40000800000 */
[----:B------:R-:W-:Y:S01]  /*d4a0*/  LOP3.LUT R2, R7, R2, RZ, 0x3c, !PT ;  /* 0x0000000207027212 */ /* 0x000fe200078e3cff */
[----:B-1----:R-:W-:Y:S06]  /*d4b0*/  @!P0 BRA `(.L_x_377) ;  /* 0x0000000000c48947 */ /* 0x002fec0003800000 */
.L_x_388:
[----:B------:R-:W-:Y:S01]  /*d4c0*/  IMAD R3, R0, 0x8, R3 ;  /* 0x0000000800037824 */ /* 0x000fe200078e0203 */
[----:B------:R-:W-:-:S07]  /*d4d0*/  SHF.L.U32 R0, R2, 0x1f, RZ ;  /* 0x0000001f02007819 */ /* 0x000fce00000006ff */
.L_x_378:
[----:B--2---:R2:W3:Y:S02]  /*d4e0*/  SYNCS.PHASECHK.TRANS64.TRYWAIT P0, [R3+URZ], R0 ;  /* 0x00000000030075a7 */ /* 0x0044e4000800017f */
[----:B---3--:R-:W-:Y:S05]  /*d4f0*/  @!P0 NANOSLEEP.SYNCS 0x989680 ;  /* 0x009896800000895d */ /* 0x008fea0003900000 */
[----:B------:R-:W3:Y:S02]  /*d500*/  @!P0 SYNCS.PHASECHK.TRANS64 P0, [R3+URZ], R0 ;  /* 0x00000000030085a7 */ /* 0x000ee4000800007f */
[----:B---3--:R-:W-:Y:S05]  /*d510*/  @!P0 BRA `(.L_x_378) ;  /* 0xfffffffc00f08947 */ /* 0x008fea000383ffff */
.L_x_373:
[----:B------:R-:W-:Y:S05]  /*d520*/  BSYNC B0 ;  /* 0x0000000000007941 */ /* 0x000fea0003800000 */
.L_x_372:
[----:B------:R-:W-:Y:S05]  /*d530*/  EXIT ;  /* 0x000000000000794d */ /* 0x000fea0003800000 */
.L_x_17:
[----:B---3--:R3:W4:Y:S02]  /*d540*/  SYNCS.PHASECHK.TRANS64.TRYWAIT P1, [R3+URZ], R0 ;  /* 0x00000000030075a7 */ /* 0x008724000802017f */
[----:B----4-:R-:W-:Y:S05]  /*d550*/  @!P1 NANOSLEEP.SYNCS 0x989680 ;  /* 0x009896800000995d */ /* 0x010fea0003900000 */
[----:B------:R-:W4:Y:S02]  /*d560*/  @!P1 SYNCS.PHASECHK.TRANS64 P1, [R3+URZ], R0 ;  /* 0x00000000030095a7 */ /* 0x000f24000802007f */
[----:B----4-:R-:W-:Y:S05]  /*d570*/  @!P1 BRA `(.L_x_17) ;  /* 0xfffffffc00f09947 */ /* 0x010fea000383ffff */
[----:B------:R-:W-:Y:S05]  /*d580*/  BRA `(.L_x_16) ;  /* 0xffffff3c00a47947 */ /* 0x000fea000383ffff */
.L_x_22:
[----:B---3--:R3:W4:Y:S02]  /*d590*/  SYNCS.PHASECHK.TRANS64.TRYWAIT P1, [R3+URZ], R0 ;  /* 0x00000000030075a7 */ /* 0x008724000802017f */
[----:B----4-:R-:W-:Y:S05]  /*d5a0*/  @!P1 NANOSLEEP.SYNCS 0x989680 ;  /* 0x009896800000995d */ /* 0x010fea0003900000 */
[----:B------:R-:W4:Y:S02]  /*d5b0*/  @!P1 SYNCS.PHASECHK.TRANS64 P1, [R3+URZ], R0 ;  /* 0x00000000030095a7 */ /* 0x000f24000802007f */
[----:B----4-:R-:W-:Y:S05]  /*d5c0*/  @!P1 BRA `(.L_x_22) ;  /* 0xfffffffc00f09947 */ /* 0x010fea000383ffff */
[----:B------:R-:W-:Y:S05]  /*d5d0*/  BRA `(.L_x_21) ;  /* 0xffffff4c00f47947 */ /* 0x000fea000383ffff */
.L_x_359:
[----:B------:R-:W-:Y:S01]  /*d5e0*/  BSSY B1, `(.L_x_379) ;  /* 0x0000006000017945 */ /* 0x000fe20003800000 */
[----:B------:R-:W-:-:S07]  /*d5f0*/  IMAD.MOV.U32 R15, RZ, RZ, -0x1 ;  /* 0xffffffffff0f7424 */ /* 0x000fce00078e00ff */
[----:B------:R-:W-:Y:S05]  /*d600*/  WARPSYNC.COLLECTIVE R15, `(.L_x_380) ;  /* 0x000000000f0c7348 */ /* 0x000fea0003c00000 */
[----:B------:R-:W-:Y:S02]  /*d610*/  ELECT P6, UR62, PT ;  /* 0x00000000003e782f */ /* 0x000fe400038c0000 */
[----:B------:R-:W-:Y:S01]  /*d620*/  MOV R14, UR62 ;  /* 0x0000003e000e7c02 */ /* 0x000fe20008000f00 */
[----:B------:R-:W-:Y:S10]  /*d630*/  ENDCOLLECTIVE ;  /* 0x000000000000791b */ /* 0x000ff40003800000 */
.L_x_380:
[----:B------:R-:W-:Y:S05]  /*d640*/  BSYNC B1 ;  /* 0x0000000000017941 */ /* 0x000fea0003800000 */
.L_x_379:
[----:B------:R-:W-:Y:S05]  /*d650*/  BRA `(.L_x_381) ;  /* 0xfffffff0002c7947 */ /* 0x000fea000383ffff */
.L_x_362:
[----:B-1----:R1:W2:Y:S02]  /*d660*/  SYNCS.PHASECHK.TRANS64.TRYWAIT P1, [R13+URZ+0x20], R4 ;  /* 0x000020040d0075a7 */ /* 0x0022a4000802017f */
[----:B--2---:R-:W-:Y:S05]  /*d670*/  @!P1 NANOSLEEP.SYNCS 0x989680 ;  /* 0x009896800000995d */ /* 0x004fea0003900000 */
[----:B------:R-:W2:Y:S02]  /*d680*/  @!P1 SYNCS.PHASECHK.TRANS64 P1, [R13+URZ+0x20], R4 ;  /* 0x000020040d0095a7 */ /* 0x000ea4000802007f */
[----:B--2---:R-:W-:Y:S05]  /*d690*/  @!P1 BRA `(.L_x_362) ;  /* 0xfffffffc00f09947 */ /* 0x004fea000383ffff */
[----:B------:R-:W-:Y:S05]  /*d6a0*/  BRA `(.L_x_382) ;  /* 0xfffffff000607947 */ /* 0x000fea000383ffff */
.L_x_371:
[----:B------:R-:W-:Y:S01]  /*d6b0*/  BSSY B0, `(.L_x_383) ;  /* 0x0000006000007945 */ /* 0x000fe20003800000 */
[----:B------:R-:W-:-:S07]  /*d6c0*/  IMAD.MOV.U32 R15, RZ, RZ, -0x1 ;  /* 0xffffffffff0f7424 */ /* 0x000fce00078e00ff */
[----:B------:R-:W-:Y:S05]  /*d6d0*/  WARPSYNC.COLLECTIVE R15, `(.L_x_384) ;  /* 0x000000000f0c7348 */ /* 0x000fea0003c00000 */
[----:B------:R-:W-:Y:S02]  /*d6e0*/  ELECT P6, UR62, PT ;  /* 0x00000000003e782f */ /* 0x000fe400038c0000 */
[----:B------:R-:W-:Y:S01]  /*d6f0*/  MOV R14, UR62 ;  /* 0x0000003e000e7c02 */ /* 0x000fe20008000f00 */
[----:B------:R-:W-:Y:S10]  /*d700*/  ENDCOLLECTIVE ;  /* 0x000000000000791b */ /* 0x000ff40003800000 */
.L_x_384:
[----:B------:R-:W-:Y:S05]  /*d710*/  BSYNC B0 ;  /* 0x0000000000007941 */ /* 0x000fea0003800000 */
.L_x_383:
[----:B------:R-:W-:Y:S05]  /*d720*/  BRA `(.L_x_385) ;  /* 0xfffffff800cc7947 */ /* 0x000fea000383ffff */
.L_x_375:
[----:B0-----:R0:W1:Y:S02]  /*d730*/  SYNCS.PHASECHK.TRANS64.TRYWAIT P0, [R7+URZ], R2 ;  /* 0x00000002070075a7 */ /* 0x001064000800017f */
[----:B-1----:R-:W-:Y:S05]  /*d740*/  @!P0 NANOSLEEP.SYNCS 0x989680 ;  /* 0x009896800000895d */ /* 0x002fea0003900000 */
[----:B------:R-:W1:Y:S02]  /*d750*/  @!P0 SYNCS.PHASECHK.TRANS64 P0, [R7+URZ], R2 ;  /* 0x00000002070085a7 */ /* 0x000e64000800007f */
[----:B-1----:R-:W-:Y:S05]  /*d760*/  @!P0 BRA `(.L_x_375) ;  /* 0xfffffffc00f08947 */ /* 0x002fea000383ffff */
[----:B------:R-:W-:Y:S05]  /*d770*/  BRA `(.L_x_386) ;  /* 0xfffffffc00107947 */ /* 0x000fea000383ffff */
.L_x_376:
[----:B0-----:R0:W1:Y:S02]  /*d780*/  SYNCS.PHASECHK.TRANS64.TRYWAIT P0, [R9+URZ], R4 ;  /* 0x00000004090075a7 */ /* 0x001064000800017f */
[----:B-1----:R-:W-:Y:S05]  /*d790*/  @!P0 NANOSLEEP.SYNCS 0x989680 ;  /* 0x009896800000895d */ /* 0x002fea0003900000 */
[----:B------:R-:W1:Y:S02]  /*d7a0*/  @!P0 SYNCS.PHASECHK.TRANS64 P0, [R9+URZ], R4 ;  /* 0x00000004090085a7 */ /* 0x000e64000800007f */
[----:B-1----:R-:W-:Y:S05]  /*d7b0*/  @!P0 BRA `(.L_x_376) ;  /* 0xfffffffc00f08947 */ /* 0x002fea000383ffff */
[----:B------:R-:W-:Y:S05]  /*d7c0*/  BRA `(.L_x_387) ;  /* 0xfffffffc00207947 */ /* 0x000fea000383ffff */
.L_x_377:
[----:B-1----:R1:W2:Y:S02]  /*d7d0*/  SYNCS.PHASECHK.TRANS64.TRYWAIT P0, [R6+URZ], R5 ;  /* 0x00000005060075a7 */ /* 0x0022a4000800017f */
[----:B--2---:R-:W-:Y:S05]  /*d7e0*/  @!P0 NANOSLEEP.SYNCS 0x989680 ;  /* 0x009896800000895d */ /* 0x004fea0003900000 */
[----:B------:R-:W2:Y:S02]  /*d7f0*/  @!P0 SYNCS.PHASECHK.TRANS64 P0, [R6+URZ], R5 ;  /* 0x00000005060085a7 */ /* 0x000ea4000800007f */
[----:B--2---:R-:W-:Y:S05]  /*d800*/  @!P0 BRA `(.L_x_377) ;  /* 0xfffffffc00f08947 */ /* 0x004fea000383ffff */
[----:B------:R-:W-:Y:S05]  /*d810*/  BRA `(.L_x_388) ;  /* 0xfffffffc00287947 */ /* 0x000fea000383ffff */
.L_x_389:
[----:B------:R-:W-:-:S00]  /*d820*/  BRA `(.L_x_389) ;  /* 0xfffffffc00fc7947 */ /* 0x000fc0000383ffff */
[----:B------:R-:W-:-:S00]  /*d830*/  NOP ;  /* 0x0000000000007918 */ /* 0x000fc00000000000 */
        /* <DEDUP_REMOVED lines=12> */
.L_x_390:


//--------------------- .nv.global.init           --------------------------
	.section	.nv.global.init,"aw",@progbits
.nv.global.init:
	.type		$str$22,@object
	.size		$str$22,($str$23 - $str$22)
$str$22:
        /*0000*/ 	.byte	0x6b, 0x5f, 0x74, 0x69, 0x6c, 0x65, 0x5f, 0x63, 0x6f, 0x75, 0x6e, 0x74, 0x20, 0x3e, 0x3d, 0x20
        /*0010*/ 	.byte	0x31, 0x00
	.type		$str$23,@object
	.size		$str$23,(__unnamed_1 - $str$23)
$str$23:
        /*0012*/ 	.byte	0x2f, 0x74, 0x6d, 0x70, 0x2f, 0x63, 0x75, 0x74, 0x6c, 0x61, 0x73, 0x73, 0x5f, 0x73, 0x77, 0x65
        /*0022*/ 	.byte	0x65, 0x70, 0x5f, 0x73, 0x72, 0x63, 0x2f, 0x69, 0x6e, 0x63, 0x6c, 0x75, 0x64, 0x65, 0x2f, 0x63
        /*0032*/ 	.byte	0x75, 0x74, 0x6c, 0x61, 0x73, 0x73, 0x2f, 0x67, 0x65, 0x6d, 0x6d, 0x2f, 0x63, 0x6f, 0x6c, 0x6c
        /*0042*/ 	.byte	0x65, 0x63, 0x74, 0x69, 0x76, 0x65, 0x2f, 0x73, 0x6d, 0x39, 0x30, 0x5f, 0x6d, 0x6d, 0x61, 0x5f
        /*0052*/ 	.byte	0x74, 0x6d, 0x61, 0x5f, 0x67, 0x6d, 0x6d, 0x61, 0x5f, 0x73, 0x73, 0x5f, 0x77, 0x61, 0x72, 0x70
        /*0062*/ 	.byte	0x73, 0x70, 0x65, 0x63, 0x69, 0x61, 0x6c, 0x69, 0x7a, 0x65, 0x64, 0x2e, 0x68, 0x70, 0x70, 0x00
	.type		__unnamed_1,@object
	.size		__unnamed_1,(.L_0 - __unnamed_1)
__unnamed_1:
        /*0072*/ 	.byte	0x76, 0x6f, 0x69, 0x64, 0x20, 0x63, 0x75, 0x74, 0x6c, 0x61, 0x73, 0x73, 0x3a, 0x3a, 0x67, 0x65
        /* <DEDUP_REMOVED lines=172> */
        /*0b42*/ 	.byte	0x69, 0x74, 0x79, 0x5d, 0x00
.L_0:


//--------------------- .nv.shared._ZN7cutlass13device_kernelINS_4gemm6kernel13GemmUniversalIN4cute5tupleIJiiiiEEENS1_10collective13CollectiveMmaINS1_34MainloopSm90TmaGmmaWarpSpecializedILi4ENS5_IJNS4_1CILi1EEESB_SB_EEENS1_35KernelTmaWarpSpecializedCooperativeEEENS5_IJNSA_ILi256EEENSA_ILi160EEENSA_ILi128EEEEEEaNS5_IJlSB_lEEEaSJ_NS4_8TiledMMAINS4_8MMA_AtomIJNS4_4SM904GMMA26MMA_64x32x32_S32S8S8_SS_TNEEEENS4_6LayoutINS5_IJNSA_ILi2EEESB_SB_EEENS5_IJSB_NSA_ILi0EEEST_EEEEENS5_IJNS4_10UnderscoreESW_SW_EEEEENS4_13SM90_TMA_LOADENS4_14ComposedLayoutINS4_7SwizzleILi3ELi4ELi3EEENS4_18smem_ptr_flag_bitsILi8EEENSQ_INS5_IJNSA_ILi8EEESH_EEENS5_IJSH_SB_EEEEEEEvNS4_8identityESZ_S19_vS1A_EENS_8epilogue10collective6detail29Sm90TmaWarpSpecializedAdapterINS1D_15DefaultEpilogueIaSJ_SJ_NS1C_6thread17LinearCombinationIaLi1EiiLNS1H_9ScaleType4KindE0ELNS_15FloatRoundStyleE2EaEENS1_15EpilogueDefaultEEEEEvvEEEEvNT_6ParamsE --------------------------
	.section	.nv.shared._ZN7cutlass13device_kernelINS_4gemm6kernel13GemmUniversalIN4cute5tupleIJiiiiEEENS1_10collective13CollectiveMmaINS1_34MainloopSm90TmaGmmaWarpSpecializedILi4ENS5_IJNS4_1CILi1EEESB_SB_EEENS1_35KernelTmaWarpSpecializedCooperativeEEENS5_IJNSA_ILi256EEENSA_ILi160EEENSA_ILi128EEEEEEaNS5_IJlSB_lEEEaSJ_NS4_8TiledMMAINS4_8MMA_AtomIJNS4_4SM904GMMA26MMA_64x32x32_S32S8S8_SS_TNEEEENS4_6LayoutINS5_IJNSA_ILi2EEESB_SB_EEENS5_IJSB_NSA_ILi0EEEST_EEEEENS5_IJNS4_10UnderscoreESW_SW_EEEEENS4_13SM90_TMA_LOADENS4_14ComposedLayoutINS4_7SwizzleILi3ELi4ELi3EEENS4_18smem_ptr_flag_bitsILi8EEENSQ_INS5_IJNSA_ILi8EEESH_EEENS5_IJSH_SB_EEEEEEEvNS4_8identityESZ_S19_vS1A_EENS_8epilogue10collective6detail29Sm90TmaWarpSpecializedAdapterINS1D_15DefaultEpilogueIaSJ_SJ_NS1C_6thread17LinearCombinationIaLi1EiiLNS1H_9ScaleType4KindE0ELNS_15FloatRoundStyleE2EaEENS1_15EpilogueDefaultEEEEEvvEEEEvNT_6ParamsE,"aw",@nobits
	.sectionflags	@""
	.align	16
	.zero		1024


//--------------------- .nv.shared.reserved.0     --------------------------
	.section	.nv.shared.reserved.0,"aw",@nobits
	.weak		__nv_reservedSMEM_offset_0_alias
	.size		__nv_reservedSMEM_offset_0_alias, 0, 0
	.other		__nv_reservedSMEM_offset_0_alias,@"STO_CUDA_RESERVED_SHARED STV_DEFAULT"
__nv_reservedSMEM_offset_0_alias:
	.zero		0


//--------------------- .nv.global                --------------------------
	.section	.nv.global,"aw",@nobits
.nv.global:
	.type		_ZN39_INTERNAL_f8e7469b_4_k_cu_729ec4c4_68084cute1_E,@object
	.size		_ZN39_INTERNAL_f8e7469b_4_k_cu_729ec4c4_68084cute1_E,(_ZN39_INTERNAL_f8e7469b_4_k_cu_729ec4c4_68084cuda3std3__45__cpo6cbeginE - _ZN39_INTERNAL_f8e7469b_4_k_cu_729ec4c4_68084cute1_E)
_ZN39_INTERNAL_f8e7469b_4_k_cu_729ec4c4_68084cute1_E:
	.zero		1
	.type		_ZN39_INTERNAL_f8e7469b_4_k_cu_729ec4c4_68084cuda3std3__45__cpo6cbeginE,@object
	.size		_ZN39_INTERNAL_f8e7469b_4_k_cu_729ec4c4_68084cuda3std3__45__cpo6cbeginE,(_ZN39_INTERNAL_f8e7469b_4_k_cu_729ec4c4_68084cuda3std3__48in_placeE - _ZN39_INTERNAL_f8e7469b_4_k_cu_729ec4c4_68084cuda3std3__45__cpo6cbeginE)
_ZN39_INTERNAL_f8e7469b_4_k_cu_729ec4c4_68084cuda3std3__45__cpo6cbeginE:
	.zero		1
	.type		_ZN39_INTERNAL_f8e7469b_4_k_cu_729ec4c4_68084cuda3std3__48in_placeE,@object
	.size		_ZN39_INTERNAL_f8e7469b_4_k_cu_729ec4c4_68084cuda3std3__48in_placeE,(_ZN39_INTERNAL_f8e7469b_4_k_cu_729ec4c4_68084cuda3std6ranges3__45__cpo9iter_moveE - _ZN39_INTERNAL_f8e7469b_4_k_cu_729ec4c4_68084cuda3std3__48in_placeE)
_ZN39_INTERNAL_f8e7469b_4_k_cu_729ec4c4_68084cuda3std3__48in_placeE:
	.zero		1
	.type		_ZN39_INTERNAL_f8e7469b_4_k_cu_729ec4c4_68084cuda3std6ranges3__45__cpo9iter_moveE,@object
	.size		_ZN39_INTERNAL_f8e7469b_4_k_cu_729ec4c4_68084cuda3std6ranges3__45__cpo9iter_moveE,(_ZN39_INTERNAL_f8e7469b_4_k_cu_729ec4c4_68084cuda3std3__45__cpo5beginE - _ZN39_INTERNAL_f8e7469b_4_k_cu_729ec4c4_68084cuda3std6ranges3__45__cpo9iter_moveE)
_ZN39_INTERNAL_f8e7469b_4_k_cu_729ec4c4_68084cuda3std6ranges3__45__cpo9iter_moveE:
	.zero		1
	.type		_ZN39_INTERNAL_f8e7469b_4_k_cu_729ec4c4_68084cuda3std3__45__cpo5beginE,@object
	.size		_ZN39_INTERNAL_f8e7469b_4_k_cu_729ec4c4_68084cuda3std3__45__cpo5beginE,(_ZN39_INTERNAL_f8e7469b_4_k_cu_729ec4c4_68084cuda3std3__441_GLOBAL__N__f8e7469b_4_k_cu_729ec4c4_68086ignoreE - _ZN39_INTERNAL_f8e7469b_4_k_cu_729ec4c4_68084cuda3std3__45__cpo5beginE)
_ZN39_INTERNAL_f8e7469b_4_k_cu_729ec4c4_68084cuda3std3__45__cpo5beginE:
	.zero		1
	.type		_ZN39_INTERNAL_f8e7469b_4_k_cu_729ec4c4_68084cuda3std3__441_GLOBAL__N__f8e7469b_4_k_cu_729ec4c4_68086ignoreE,@object
	.size		_ZN39_INTERNAL_f8e7469b_4_k_cu_729ec4c4_68084cuda3std3__441_GLOBAL__N__f8e7469b_4_k_cu_729ec4c4_68086ignoreE,(_ZN39_INTERNAL_f8e7469b_4_k_cu_729ec4c4_68084cute7productE - _ZN39_INTERNAL_f8e7469b_4_k_cu_729ec4c4_68084cuda3std3__441_GLOBAL__N__f8e7469b_4_k_cu_729ec4c4_68086ignoreE)
_ZN39_INTERNAL_f8e7469b_4_k_cu_729ec4c4_68084cuda3std3__441_GLOBAL__N__f8e7469b_4_k_cu_729ec4c4_68086ignoreE:
	.zero		1
	.type		_ZN39_INTERNAL_f8e7469b_4_k_cu_729ec4c4_68084cute7productE,@object
	.size		_ZN39_INTERNAL_f8e7469b_4_k_cu_729ec4c4_68084cute7productE,(_ZN39_INTERNAL_f8e7469b_4_k_cu_729ec4c4_68084cuda3std3__45__cpo3endE - _ZN39_INTERNAL_f8e7469b_4_k_cu_729ec4c4_68084cute7productE)
_ZN39_INTERNAL_f8e7469b_4_k_cu_729ec4c4_68084cute7productE:
	.zero		1
	.type		_ZN39_INTERNAL_f8e7469b_4_k_cu_729ec4c4_68084cuda3std3__45__cpo3endE,@object
	.size		_ZN39_INTERNAL_f8e7469b_4_k_cu_729ec4c4_68084cuda3std3__45__cpo3endE,(_ZN39_INTERNAL_f8e7469b_4_k_cu_729ec4c4_68084cuda3std3__419piecewise_constructE - _ZN39_INTERNAL_f8e7469b_4_k_cu_729ec4c4_68084cuda3std3__45__cpo3endE)
_ZN39_INTERNAL_f8e7469b_4_k_cu_729ec4c4_68084cuda3std3__45__cpo3endE:
	.zero		1
	.type		_ZN39_INTERNAL_f8e7469b_4_k_cu_729ec4c4_68084cuda3std3__419piecewise_constructE,@object
	.size		_ZN39_INTERNAL_f8e7469b_4_k_cu_729ec4c4_68084cuda3std3__419piecewise_constructE,(_ZN39_INTERNAL_f8e7469b_4_k_cu_729ec4c4_68084cuda3std3__45__cpo4cendE - _ZN39_INTERNAL_f8e7469b_4_k_cu_729ec4c4_68084cuda3std3__419piecewise_constructE)
_ZN39_INTERNAL_f8e7469b_4_k_cu_729ec4c4_68084cuda3std3__419piecewise_constructE:
	.zero		1
	.type		_ZN39_INTERNAL_f8e7469b_4_k_cu_729ec4c4_68084cuda3std3__45__cpo4cendE,@object
	.size		_ZN39_INTERNAL_f8e7469b_4_k_cu_729ec4c4_68084cuda3std3__45__cpo4cendE,(_ZN39_INTERNAL_f8e7469b_4_k_cu_729ec4c4_68084cuda3std6ranges3__45__cpo4swapE - _ZN39_INTERNAL_f8e7469b_4_k_cu_729ec4c4_68084cuda3std3__45__cpo4cendE)
_ZN39_INTERNAL_f8e7469b_4_k_cu_729ec4c4_68084cuda3std3__45__cpo4cendE:
	.zero		1
	.type		_ZN39_INTERNAL_f8e7469b_4_k_cu_729ec4c4_68084cuda3std6ranges3__45__cpo4swapE,@object
	.size		_ZN39_INTERNAL_f8e7469b_4_k_cu_729ec4c4_68084cuda3std6ranges3__45__cpo4swapE,(.L_8 - _ZN39_INTERNAL_f8e7469b_4_k_cu_729ec4c4_68084cuda3std6ranges3__45__cpo4swapE)
_ZN39_INTERNAL_f8e7469b_4_k_cu_729ec4c4_68084cuda3std6ranges3__45__cpo4swapE:
	.zero		1
.L_8:


//--------------------- .nv.constant0._ZN7cutlass13device_kernelINS_4gemm6kernel13GemmUniversalIN4cute5tupleIJiiiiEEENS1_10collective13CollectiveMmaINS1_34MainloopSm90TmaGmmaWarpSpecializedILi4ENS5_IJNS4_1CILi1EEESB_SB_EEENS1_35KernelTmaWarpSpecializedCooperativeEEENS5_IJNSA_ILi256EEENSA_ILi160EEENSA_ILi128EEEEEEaNS5_IJlSB_lEEEaSJ_NS4_8TiledMMAINS4_8MMA_AtomIJNS4_4SM904GMMA26MMA_64x32x32_S32S8S8_SS_TNEEEENS4_6LayoutINS5_IJNSA_ILi2EEESB_SB_EEENS5_IJSB_NSA_ILi0EEEST_EEEEENS5_IJNS4_10UnderscoreESW_SW_EEEEENS4_13SM90_TMA_LOADENS4_14ComposedLayoutINS4_7SwizzleILi3ELi4ELi3EEENS4_18smem_ptr_flag_bitsILi8EEENSQ_INS5_IJNSA_ILi8EEESH_EEENS5_IJSH_SB_EEEEEEEvNS4_8identityESZ_S19_vS1A_EENS_8epilogue10collective6detail29Sm90TmaWarpSpecializedAdapterINS1D_15DefaultEpilogueIaSJ_SJ_NS1C_6thread17LinearCombinationIaLi1EiiLNS1H_9ScaleType4KindE0ELNS_15FloatRoundStyleE2EaEENS1_15EpilogueDefaultEEEEEvvEEEEvNT_6ParamsE --------------------------
	.section	.nv.constant0._ZN7cutlass13device_kernelINS_4gemm6kernel13GemmUniversalIN4cute5tupleIJiiiiEEENS1_10collective13CollectiveMmaINS1_34MainloopSm90TmaGmmaWarpSpecializedILi4ENS5_IJNS4_1CILi1EEESB_SB_EEENS1_35KernelTmaWarpSpecializedCooperativeEEENS5_IJNSA_ILi256EEENSA_ILi160EEENSA_ILi128EEEEEEaNS5_IJlSB_lEEEaSJ_NS4_8TiledMMAINS4_8MMA_AtomIJNS4_4SM904GMMA26MMA_64x32x32_S32S8S8_SS_TNEEEENS4_6LayoutINS5_IJNSA_ILi2EEESB_SB_EEENS5_IJSB_NSA_ILi0EEEST_EEEEENS5_IJNS4_10UnderscoreESW_SW_EEEEENS4_13SM90_TMA_LOADENS4_14ComposedLayoutINS4_7SwizzleILi3ELi4ELi3EEENS4_18smem_ptr_flag_bitsILi8EEENSQ_INS5_IJNSA_ILi8EEESH_EEENS5_IJSH_SB_EEEEEEEvNS4_8identityESZ_S19_vS1A_EENS_8epilogue10collective6detail29Sm90TmaWarpSpecializedAdapterINS1D_15DefaultEpilogueIaSJ_SJ_NS1C_6thread17LinearCombinationIaLi1EiiLNS1H_9ScaleType4KindE0ELNS_15FloatRoundStyleE2EaEENS1_15EpilogueDefaultEEEEEvvEEEEvNT_6ParamsE,"a",@progbits
	.sectionflags	@""
	.align	4
.nv.constant0._ZN7cutlass13device_kernelINS_4gemm6kernel13GemmUniversalIN4cute5tupleIJiiiiEEENS1_10collective13CollectiveMmaINS1_34MainloopSm90TmaGmmaWarpSpecializedILi4ENS5_IJNS4_1CILi1EEESB_SB_EEENS1_35KernelTmaWarpSpecializedCooperativeEEENS5_IJNSA_ILi256EEENSA_ILi160EEENSA_ILi128EEEEEEaNS5_IJlSB_lEEEaSJ_NS4_8TiledMMAINS4_8MMA_AtomIJNS4_4SM904GMMA26MMA_64x32x32_S32S8S8_SS_TNEEEENS4_6LayoutINS5_IJNSA_ILi2EEESB_SB_EEENS5_IJSB_NSA_ILi0EEEST_EEEEENS5_IJNS4_10UnderscoreESW_SW_EEEEENS4_13SM90_TMA_LOADENS4_14ComposedLayoutINS4_7SwizzleILi3ELi4ELi3EEENS4_18smem_ptr_flag_bitsILi8EEENSQ_INS5_IJNSA_ILi8EEESH_EEENS5_IJSH_SB_EEEEEEEvNS4_8identityESZ_S19_vS1A_EENS_8epilogue10collective6detail29Sm90TmaWarpSpecializedAdapterINS1D_15DefaultEpilogueIaSJ_SJ_NS1C_6thread17LinearCombinationIaLi1EiiLNS1H_9ScaleType4KindE0ELNS_15FloatRoundStyleE2EaEENS1_15EpilogueDefaultEEEEEvvEEEEvNT_6ParamsE:
	.zero		1664


//--------------------- SYMBOLS --------------------------

	.type		.nv.reservedSmem.offset0,@object
	.size		.nv.reservedSmem.offset0,0x4
	.type		__assertfail,@function
